	.target	sm_90a

	.elftype	@"ET_EXEC"


//--------------------- .note.nv.tkinfo           --------------------------
	.section	.note.nv.tkinfo,"",@"SHT_NOTE"
	.sectionflags	@"SHF_NOTE_NV_TKINFO"
	.tkinfo
        /*0018*/ 	.word	0x00000002
        /*0030*/ 	.string	""
        /*0030*/ 	.string	"ptxas"
        /*0030*/ 	.string	"Cuda compilation tools, release 13.0, V13.0.88"
        /*0030*/ 	.string	"Build cuda_13.0.r13.0/compiler.36424714_0"
        /*0030*/ 	.string	"-arch sm_90a -m 64 "



//--------------------- .note.nv.cuinfo           --------------------------
	.section	.note.nv.cuinfo,"",@"SHT_NOTE"
	.sectionflags	@"SHF_NOTE_NV_CUINFO"
        /*0018*/ 	.short	0x0002
        /*001a*/ 	.short	0x005a
        /*001c*/ 	.short	0x0082
	.zero		2


//--------------------- .nv.info                  --------------------------
	.section	.nv.info,"",@"SHT_CUDA_INFO"
	.align	4


	//----- nvinfo : EIATTR_REGCOUNT
	.align		4
        /*0000*/ 	.byte	0x04, 0x2f
        /*0002*/ 	.short	(.L_15 - .L_14)
	.align		4
.L_14:
        /*0004*/ 	.word	index@(_ZN7cutlass13device_kernelINS_4gemm6kernel13GemmUniversalIN4cute5tupleIJiiiiEEENS1_10collective13CollectiveMmaINS1_34MainloopSm90TmaGmmaWarpSpecializedILi3ENS5_IJNS4_1CILi1EEESB_SB_EEENS1_35KernelTmaWarpSpecializedCooperativeEEENS5_IJNSA_ILi256EEENSA_ILi128EEENSA_ILi64EEEEEENS_6half_tENS5_IJlSB_lEEESJ_SK_NS4_8TiledMMAINS4_8MMA_AtomIJNS4_4SM904GMMA26MMA_64x128x16_F32F16F16_SSILNSO_5MajorE0ELSQ_0ELNSO_7ScaleInE1ELSR_1EEEEEENS4_6LayoutINS5_IJNSA_ILi2EEESB_SB_EEENS5_IJSB_NSA_ILi0EEESX_EEEEENS5_IJNS4_10UnderscoreES10_S10_EEEEENS4_13SM90_TMA_LOADENS4_14ComposedLayoutINS4_7SwizzleILi3ELi4ELi3EEENS4_18smem_ptr_flag_bitsILi16EEENSU_INS5_IJNSA_ILi8EEESH_EEENS5_IJSH_SB_EEEEEEEvNS4_8identityES13_S1D_vS1E_EENS_8epilogue10collective6detail29Sm90TmaWarpSpecializedAdapterINS1H_15DefaultEpilogueISJ_SK_SK_NS1G_6thread17LinearCombinationISJ_Li1EffLNS1L_9ScaleType4KindE0ELNS_15FloatRoundStyleE2ESJ_EENS1_15EpilogueDefaultEEEEEvvEEEEvNT_6ParamsE)
        /*0008*/ 	.word	0x000000a8


	//----- nvinfo : EIATTR_FRAME_SIZE
	.align		4
.L_15:
        /*000c*/ 	.byte	0x04, 0x11
        /*000e*/ 	.short	(.L_17 - .L_16)
	.align		4
.L_16:
        /*0010*/ 	.word	index@(_ZN7cutlass13device_kernelINS_4gemm6kernel13GemmUniversalIN4cute5tupleIJiiiiEEENS1_10collective13CollectiveMmaINS1_34MainloopSm90TmaGmmaWarpSpecializedILi3ENS5_IJNS4_1CILi1EEESB_SB_EEENS1_35KernelTmaWarpSpecializedCooperativeEEENS5_IJNSA_ILi256EEENSA_ILi128EEENSA_ILi64EEEEEENS_6half_tENS5_IJlSB_lEEESJ_SK_NS4_8TiledMMAINS4_8MMA_AtomIJNS4_4SM904GMMA26MMA_64x128x16_F32F16F16_SSILNSO_5MajorE0ELSQ_0ELNSO_7ScaleInE1ELSR_1EEEEEENS4_6LayoutINS5_IJNSA_ILi2EEESB_SB_EEENS5_IJSB_NSA_ILi0EEESX_EEEEENS5_IJNS4_10UnderscoreES10_S10_EEEEENS4_13SM90_TMA_LOADENS4_14ComposedLayoutINS4_7SwizzleILi3ELi4ELi3EEENS4_18smem_ptr_flag_bitsILi16EEENSU_INS5_IJNSA_ILi8EEESH_EEENS5_IJSH_SB_EEEEEEEvNS4_8identityES13_S1D_vS1E_EENS_8epilogue10collective6detail29Sm90TmaWarpSpecializedAdapterINS1H_15DefaultEpilogueISJ_SK_SK_NS1G_6thread17LinearCombinationISJ_Li1EffLNS1L_9ScaleType4KindE0ELNS_15FloatRoundStyleE2ESJ_EENS1_15EpilogueDefaultEEEEEvvEEEEvNT_6ParamsE)
        /*0014*/ 	.word	0x00000000


	//----- nvinfo : EIATTR_MIN_STACK_SIZE
	.align		4
.L_17:
        /*0018*/ 	.byte	0x04, 0x12
        /*001a*/ 	.short	(.L_19 - .L_18)
	.align		4
.L_18:
        /*001c*/ 	.word	index@(_ZN7cutlass13device_kernelINS_4gemm6kernel13GemmUniversalIN4cute5tupleIJiiiiEEENS1_10collective13CollectiveMmaINS1_34MainloopSm90TmaGmmaWarpSpecializedILi3ENS5_IJNS4_1CILi1EEESB_SB_EEENS1_35KernelTmaWarpSpecializedCooperativeEEENS5_IJNSA_ILi256EEENSA_ILi128EEENSA_ILi64EEEEEENS_6half_tENS5_IJlSB_lEEESJ_SK_NS4_8TiledMMAINS4_8MMA_AtomIJNS4_4SM904GMMA26MMA_64x128x16_F32F16F16_SSILNSO_5MajorE0ELSQ_0ELNSO_7ScaleInE1ELSR_1EEEEEENS4_6LayoutINS5_IJNSA_ILi2EEESB_SB_EEENS5_IJSB_NSA_ILi0EEESX_EEEEENS5_IJNS4_10UnderscoreES10_S10_EEEEENS4_13SM90_TMA_LOADENS4_14ComposedLayoutINS4_7SwizzleILi3ELi4ELi3EEENS4_18smem_ptr_flag_bitsILi16EEENSU_INS5_IJNSA_ILi8EEESH_EEENS5_IJSH_SB_EEEEEEEvNS4_8identityES13_S1D_vS1E_EENS_8epilogue10collective6detail29Sm90TmaWarpSpecializedAdapterINS1H_15DefaultEpilogueISJ_SK_SK_NS1G_6thread17LinearCombinationISJ_Li1EffLNS1L_9ScaleType4KindE0ELNS_15FloatRoundStyleE2ESJ_EENS1_15EpilogueDefaultEEEEEvvEEEEvNT_6ParamsE)
        /*0020*/ 	.word	0x00000000
.L_19:


//--------------------- .nv.compat                --------------------------
	.section	.nv.compat,"",@"SHT_CUDA_COMPAT_INFO"
	.align	4
        /*0000*/ 	.byte	0x02, 0x09, 0x01, 0x00, 0x02, 0x02, 0x04, 0x00, 0x02, 0x05, 0x05, 0x00, 0x03, 0x07, 0x01, 0x01
        /*0010*/ 	.byte	0x02, 0x03, 0x01, 0x00, 0x02, 0x06, 0x01, 0x00, 0x04, 0x0b, 0x08, 0x00, 0x00, 0x00, 0x00, 0x00
        /*0020*/ 	.byte	0x00, 0x00, 0x00, 0x00


//--------------------- .nv.info._ZN7cutlass13device_kernelINS_4gemm6kernel13GemmUniversalIN4cute5tupleIJiiiiEEENS1_10collective13CollectiveMmaINS1_34MainloopSm90TmaGmmaWarpSpecializedILi3ENS5_IJNS4_1CILi1EEESB_SB_EEENS1_35KernelTmaWarpSpecializedCooperativeEEENS5_IJNSA_ILi256EEENSA_ILi128EEENSA_ILi64EEEEEENS_6half_tENS5_IJlSB_lEEESJ_SK_NS4_8TiledMMAINS4_8MMA_AtomIJNS4_4SM904GMMA26MMA_64x128x16_F32F16F16_SSILNSO_5MajorE0ELSQ_0ELNSO_7ScaleInE1ELSR_1EEEEEENS4_6LayoutINS5_IJNSA_ILi2EEESB_SB_EEENS5_IJSB_NSA_ILi0EEESX_EEEEENS5_IJNS4_10UnderscoreES10_S10_EEEEENS4_13SM90_TMA_LOADENS4_14ComposedLayoutINS4_7SwizzleILi3ELi4ELi3EEENS4_18smem_ptr_flag_bitsILi16EEENSU_INS5_IJNSA_ILi8EEESH_EEENS5_IJSH_SB_EEEEEEEvNS4_8identityES13_S1D_vS1E_EENS_8epilogue10collective6detail29Sm90TmaWarpSpecializedAdapterINS1H_15DefaultEpilogueISJ_SK_SK_NS1G_6thread17LinearCombinationISJ_Li1EffLNS1L_9ScaleType4KindE0ELNS_15FloatRoundStyleE2ESJ_EENS1_15EpilogueDefaultEEEEEvvEEEEvNT_6ParamsE --------------------------
	.section	.nv.info._ZN7cutlass13device_kernelINS_4gemm6kernel13GemmUniversalIN4cute5tupleIJiiiiEEENS1_10collective13CollectiveMmaINS1_34MainloopSm90TmaGmmaWarpSpecializedILi3ENS5_IJNS4_1CILi1EEESB_SB_EEENS1_35KernelTmaWarpSpecializedCooperativeEEENS5_IJNSA_ILi256EEENSA_ILi128EEENSA_ILi64EEEEEENS_6half_tENS5_IJlSB_lEEESJ_SK_NS4_8TiledMMAINS4_8MMA_AtomIJNS4_4SM904GMMA26MMA_64x128x16_F32F16F16_SSILNSO_5MajorE0ELSQ_0ELNSO_7ScaleInE1ELSR_1EEEEEENS4_6LayoutINS5_IJNSA_ILi2EEESB_SB_EEENS5_IJSB_NSA_ILi0EEESX_EEEEENS5_IJNS4_10UnderscoreES10_S10_EEEEENS4_13SM90_TMA_LOADENS4_14ComposedLayoutINS4_7SwizzleILi3ELi4ELi3EEENS4_18smem_ptr_flag_bitsILi16EEENSU_INS5_IJNSA_ILi8EEESH_EEENS5_IJSH_SB_EEEEEEEvNS4_8identityES13_S1D_vS1E_EENS_8epilogue10collective6detail29Sm90TmaWarpSpecializedAdapterINS1H_15DefaultEpilogueISJ_SK_SK_NS1G_6thread17LinearCombinationISJ_Li1EffLNS1L_9ScaleType4KindE0ELNS_15FloatRoundStyleE2ESJ_EENS1_15EpilogueDefaultEEEEEvvEEEEvNT_6ParamsE,"",@"SHT_CUDA_INFO"
	.sectionflags	@""
	.align	4


	//----- nvinfo : EIATTR_CUDA_API_VERSION
	.align		4
        /*0000*/ 	.byte	0x04, 0x37
        /*0002*/ 	.short	(.L_21 - .L_20)
.L_20:
        /*0004*/ 	.word	0x00000082


	//----- nvinfo : EIATTR_KPARAM_INFO
	.align		4
.L_21:
        /*0008*/ 	.byte	0x04, 0x17
        /*000a*/ 	.short	(.L_23 - .L_22)
.L_22:
        /*000c*/ 	.word	0x00000000
        /*0010*/ 	.short	0x0000
        /*0012*/ 	.short	0x0070
        /*0014*/ 	.byte	0x00, 0xf0, 0x01, 0x10


	//----- nvinfo : EIATTR_SPARSE_MMA_MASK
	.align		4
.L_23:
        /*0018*/ 	.byte	0x03, 0x50
        /*001a*/ 	.short	0x0000


	//----- nvinfo : EIATTR_MAXREG_COUNT
	.align		4
        /*001c*/ 	.byte	0x03, 0x1b
        /*001e*/ 	.short	0x00a8


	//----- nvinfo : EIATTR_NUM_BARRIERS
	.align		4
        /*0020*/ 	.byte	0x02, 0x4c
        /*0022*/ 	.byte	0x01
	.zero		1


	//----- nvinfo : EIATTR_EXTERNS
	.align		4
        /*0024*/ 	.byte	0x04, 0x0f
        /*0026*/ 	.short	(.L_25 - .L_24)


	//   ....[0]....
	.align		4
.L_24:
        /*0028*/ 	.word	index@(__assertfail)


	//----- nvinfo : EIATTR_MERCURY_ISA_VERSION
	.align		4
.L_25:
        /*002c*/ 	.byte	0x03, 0x5f
        /*002e*/ 	.short	0x0101


	//----- nvinfo : EIATTR_INT_WARP_WIDE_INSTR_OFFSETS
	.align		4
        /*0030*/ 	.byte	0x04, 0x31
        /*0032*/ 	.short	(.L_27 - .L_26)


	//   ....[0]....
.L_26:
        /*0034*/ 	.word	0x00000390


	//   ....[1]....
        /*0038*/ 	.word	0x000003c0


	//   ....[2]....
        /*003c*/ 	.word	0x000004a0


	//----- nvinfo : EIATTR_COOP_GROUP_MASK_REGIDS
	.align		4
.L_27:
        /*0040*/ 	.byte	0x04, 0x29
        /*0042*/ 	.short	(.L_29 - .L_28)


	//   ....[0]....
.L_28:
        /*0044*/ 	.word	0xffffffff


	//   ....[1]....
        /*0048*/ 	.word	0xffffffff


	//   ....[2]....
        /*004c*/ 	.word	0xffffffff


	//   ....[3]....
        /*0050*/ 	.word	0xffffffff


	//   ....[4]....
        /*0054*/ 	.word	0xffffffff


	//----- nvinfo : EIATTR_COOP_GROUP_INSTR_OFFSETS
	.align		4
.L_29:
        /*0058*/ 	.byte	0x04, 0x28
        /*005a*/ 	.short	(.L_31 - .L_30)


	//   ....[0]....
.L_30:
        /*005c*/ 	.word	0x00000060


	//   ....[1]....
        /*0060*/ 	.word	0x00000070


	//   ....[2]....
        /*0064*/ 	.word	0x00000130


	//   ....[3]....
        /*0068*/ 	.word	0x000002a0


	//   ....[4]....
        /*006c*/ 	.word	0x00000f50


	//----- nvinfo : EIATTR_REG_RECONFIG
	.align		4
.L_31:
        /*0070*/ 	.byte	0x01, 0x54
	.zero		2


	//----- nvinfo : EIATTR_SYSCALL_OFFSETS
	.align		4
        /*0074*/ 	.byte	0x04, 0x46
        /*0076*/ 	.short	(.L_33 - .L_32)


	//   ....[0]....
.L_32:
        /*0078*/ 	.word	0x00001110


	//----- nvinfo : EIATTR_MBARRIER_INSTR_OFFSETS
	.align		4
.L_33:
        /*007c*/ 	.byte	0x04, 0x39
        /*007e*/ 	.short	(.L_35 - .L_34)


	//   ....[0]....
.L_34:
        /*0080*/ 	.word	0x00000230
        /*0084*/ 	.word	0x000000ff
        /*0088*/ 	.word	0x00000000
        /*008c*/ 	.short	0x0100
        /*008e*/ 	.byte	0x08
	.zero		1


	//   ....[1]....
        /*0090*/ 	.word	0x00000240
        /*0094*/ 	.word	0x000000ff
        /*0098*/ 	.word	0x00000018
        /*009c*/ 	.short	0x0100
        /*009e*/ 	.byte	0x08
	.zero		1


	//   ....[2]....
        /*00a0*/ 	.word	0x00000250
        /*00a4*/ 	.word	0x000000ff
        /*00a8*/ 	.word	0x00000008
        /*00ac*/ 	.short	0x0100
        /*00ae*/ 	.byte	0x08
	.zero		1


	//   ....[3]....
        /*00b0*/ 	.word	0x00000260
        /*00b4*/ 	.word	0x000000ff
        /*00b8*/ 	.word	0x00000020
        /*00bc*/ 	.short	0x0100
        /*00be*/ 	.byte	0x08
	.zero		1


	//   ....[4]....
        /*00c0*/ 	.word	0x00000270
        /*00c4*/ 	.word	0x000000ff
        /*00c8*/ 	.word	0x00000010
        /*00cc*/ 	.short	0x0100
        /*00ce*/ 	.byte	0x08
	.zero		1


	//   ....[5]....
        /*00d0*/ 	.word	0x00000280
        /*00d4*/ 	.word	0x000000ff
        /*00d8*/ 	.word	0x00000028
        /*00dc*/ 	.short	0x0100
        /*00de*/ 	.byte	0x08
	.zero		1


	//   ....[6]....
        /*00e0*/ 	.word	0x00000510
        /*00e4*/ 	.word	0x000000ff
        /*00e8*/ 	.word	0x00000040
        /*00ec*/ 	.short	0x0100
        /*00ee*/ 	.byte	0x06
	.zero		1


	//   ....[7]....
        /*00f0*/ 	.word	0x00000570
        /*00f4*/ 	.word	0x000000ff
        /*00f8*/ 	.word	0x00000048
        /*00fc*/ 	.short	0x0100
        /*00fe*/ 	.byte	0x06
	.zero		1


	//   ....[8]....
        /*0100*/ 	.word	0x00001190
        /*0104*/ 	.word	0x00000003
        /*0108*/ 	.word	0x00000000
        /*010c*/ 	.short	0x010a
        /*010e*/ 	.byte	0x3f
	.zero		1


	//   ....[9]....
        /*0110*/ 	.word	0x000011d0
        /*0114*/ 	.word	0x00000003
        /*0118*/ 	.word	0x00000000
        /*011c*/ 	.short	0x010a
        /*011e*/ 	.byte	0x3f
	.zero		1


	//   ....[10]....
        /*0120*/ 	.word	0x000016b0
        /*0124*/ 	.word	0x000000ff
        /*0128*/ 	.word	0x00000000
        /*012c*/ 	.short	0x010a
        /*012e*/ 	.byte	0x08
	.zero		1


	//   ....[11]....
        /*0130*/ 	.word	0x000016f0
        /*0134*/ 	.word	0x000000ff
        /*0138*/ 	.word	0x00000000
        /*013c*/ 	.short	0x010a
        /*013e*/ 	.byte	0x08
	.zero		1


	//   ....[12]....
        /*0140*/ 	.word	0x00001a90
        /*0144*/ 	.word	0x000000ff
        /*0148*/ 	.word	0x00000000
        /*014c*/ 	.short	0x0101
        /*014e*/ 	.byte	0x08
	.zero		1


	//   ....[13]....
        /*0150*/ 	.word	0x00001c90
        /*0154*/ 	.word	0x000000ff
        /*0158*/ 	.word	0x00000000
        /*015c*/ 	.short	0x0101
        /*015e*/ 	.byte	0x06
	.zero		1


	//   ....[14]....
        /*0160*/ 	.word	0x0000b540
        /*0164*/ 	.word	0x0000000e
        /*0168*/ 	.word	0x00000018
        /*016c*/ 	.short	0x010a
        /*016e*/ 	.byte	0x3f
	.zero		1


	//   ....[15]....
        /*0170*/ 	.word	0x0000b8c0
        /*0174*/ 	.word	0x00000006
        /*0178*/ 	.word	0x00000048
        /*017c*/ 	.short	0x0101
        /*017e*/ 	.byte	0x3f
	.zero		1


	//   ....[16]....
        /*0180*/ 	.word	0x0000bff0
        /*0184*/ 	.word	0x00000007
        /*0188*/ 	.word	0x00000000
        /*018c*/ 	.short	0x010a
        /*018e*/ 	.byte	0x3f
	.zero		1


	//   ....[17]....
        /*0190*/ 	.word	0x0000c070
        /*0194*/ 	.word	0x00000009
        /*0198*/ 	.word	0x00000000
        /*019c*/ 	.short	0x010a
        /*019e*/ 	.byte	0x3f
	.zero		1


	//   ....[18]....
        /*01a0*/ 	.word	0x0000c100
        /*01a4*/ 	.word	0x00000003
        /*01a8*/ 	.word	0x00000000
        /*01ac*/ 	.short	0x010a
        /*01ae*/ 	.byte	0x3f
	.zero		1


	//   ....[19]....
        /*01b0*/ 	.word	0x0000c160
        /*01b4*/ 	.word	0x00000003
        /*01b8*/ 	.word	0x00000000
        /*01bc*/ 	.short	0x010a
        /*01be*/ 	.byte	0x3f
	.zero		1


	//   ....[20]....
        /*01c0*/ 	.word	0x0000c1c0
        /*01c4*/ 	.word	0x00000004
        /*01c8*/ 	.word	0x00000000
        /*01cc*/ 	.short	0x010a
        /*01ce*/ 	.byte	0x3f
	.zero		1


	//   ....[21]....
        /*01d0*/ 	.word	0x0000c290
        /*01d4*/ 	.word	0x0000000e
        /*01d8*/ 	.word	0x00000018
        /*01dc*/ 	.short	0x010a
        /*01de*/ 	.byte	0x3f
	.zero		1


	//   ....[22]....
        /*01e0*/ 	.word	0x0000c360
        /*01e4*/ 	.word	0x00000007
        /*01e8*/ 	.word	0x00000000
        /*01ec*/ 	.short	0x010a
        /*01ee*/ 	.byte	0x3f
	.zero		1


	//   ....[23]....
        /*01f0*/ 	.word	0x0000c3b0
        /*01f4*/ 	.word	0x00000009
        /*01f8*/ 	.word	0x00000000
        /*01fc*/ 	.short	0x010a
        /*01fe*/ 	.byte	0x3f
	.zero		1


	//----- nvinfo : EIATTR_NUM_MBARRIERS
	.align		4
.L_35:
        /*0200*/ 	.byte	0x03, 0x38
        /*0202*/ 	.short	0x0008


	//----- nvinfo : EIATTR_EXIT_INSTR_OFFSETS
	.align		4
        /*0204*/ 	.byte	0x04, 0x1c
        /*0206*/ 	.short	(.L_37 - .L_36)


	//   ....[0]....
.L_36:
        /*0208*/ 	.word	0x000005c0


	//   ....[1]....
        /*020c*/ 	.word	0x00000e80


	//   ....[2]....
        /*0210*/ 	.word	0x0000abb0


	//   ....[3]....
        /*0214*/ 	.word	0x0000b1e0


	//   ....[4]....
        /*0218*/ 	.word	0x0000c150


	//----- nvinfo : EIATTR_MAX_THREADS
	.align		4
.L_37:
        /*021c*/ 	.byte	0x04, 0x05
        /*021e*/ 	.short	(.L_39 - .L_38)
.L_38:
        /*0220*/ 	.word	0x00000180
        /*0224*/ 	.word	0x00000001
        /*0228*/ 	.word	0x00000001


	//----- nvinfo : EIATTR_CRS_STACK_SIZE
	.align		4
.L_39:
        /*022c*/ 	.byte	0x04, 0x1e
        /*022e*/ 	.short	(.L_41 - .L_40)
.L_40:
        /*0230*/ 	.word	0x00000000


	//----- nvinfo : EIATTR_CBANK_PARAM_SIZE
	.align		4
.L_41:
        /*0234*/ 	.byte	0x03, 0x19
        /*0236*/ 	.short	0x0470


	//----- nvinfo : EIATTR_PARAM_CBANK
	.align		4
        /*0238*/ 	.byte	0x04, 0x0a
        /*023a*/ 	.short	(.L_43 - .L_42)
	.align		4
.L_42:
        /*023c*/ 	.word	index@(.nv.constant0._ZN7cutlass13device_kernelINS_4gemm6kernel13GemmUniversalIN4cute5tupleIJiiiiEEENS1_10collective13CollectiveMmaINS1_34MainloopSm90TmaGmmaWarpSpecializedILi3ENS5_IJNS4_1CILi1EEESB_SB_EEENS1_35KernelTmaWarpSpecializedCooperativeEEENS5_IJNSA_ILi256EEENSA_ILi128EEENSA_ILi64EEEEEENS_6half_tENS5_IJlSB_lEEESJ_SK_NS4_8TiledMMAINS4_8MMA_AtomIJNS4_4SM904GMMA26MMA_64x128x16_F32F16F16_SSILNSO_5MajorE0ELSQ_0ELNSO_7ScaleInE1ELSR_1EEEEEENS4_6LayoutINS5_IJNSA_ILi2EEESB_SB_EEENS5_IJSB_NSA_ILi0EEESX_EEEEENS5_IJNS4_10UnderscoreES10_S10_EEEEENS4_13SM90_TMA_LOADENS4_14ComposedLayoutINS4_7SwizzleILi3ELi4ELi3EEENS4_18smem_ptr_flag_bitsILi16EEENSU_INS5_IJNSA_ILi8EEESH_EEENS5_IJSH_SB_EEEEEEEvNS4_8identityES13_S1D_vS1E_EENS_8epilogue10collective6detail29Sm90TmaWarpSpecializedAdapterINS1H_15DefaultEpilogueISJ_SK_SK_NS1G_6thread17LinearCombinationISJ_Li1EffLNS1L_9ScaleType4KindE0ELNS_15FloatRoundStyleE2ESJ_EENS1_15EpilogueDefaultEEEEEvvEEEEvNT_6ParamsE)
        /*0240*/ 	.short	0x0210
        /*0242*/ 	.short	0x0470


	//----- nvinfo : EIATTR_SW_WAR
	.align		4
.L_43:
        /*0244*/ 	.byte	0x04, 0x36
        /*0246*/ 	.short	(.L_45 - .L_44)
.L_44:
        /*0248*/ 	.word	0x00000008
.L_45:


//--------------------- .nv.callgraph             --------------------------
	.section	.nv.callgraph,"",@"SHT_CUDA_CALLGRAPH"
	.align	4
	.sectionentsize	8
	.align		4
        /*0000*/ 	.word	0x00000000
	.align		4
        /*0004*/ 	.word	0xffffffff
	.align		4
        /*0008*/ 	.word	index@(_ZN7cutlass13device_kernelINS_4gemm6kernel13GemmUniversalIN4cute5tupleIJiiiiEEENS1_10collective13CollectiveMmaINS1_34MainloopSm90TmaGmmaWarpSpecializedILi3ENS5_IJNS4_1CILi1EEESB_SB_EEENS1_35KernelTmaWarpSpecializedCooperativeEEENS5_IJNSA_ILi256EEENSA_ILi128EEENSA_ILi64EEEEEENS_6half_tENS5_IJlSB_lEEESJ_SK_NS4_8TiledMMAINS4_8MMA_AtomIJNS4_4SM904GMMA26MMA_64x128x16_F32F16F16_SSILNSO_5MajorE0ELSQ_0ELNSO_7ScaleInE1ELSR_1EEEEEENS4_6LayoutINS5_IJNSA_ILi2EEESB_SB_EEENS5_IJSB_NSA_ILi0EEESX_EEEEENS5_IJNS4_10UnderscoreES10_S10_EEEEENS4_13SM90_TMA_LOADENS4_14ComposedLayoutINS4_7SwizzleILi3ELi4ELi3EEENS4_18smem_ptr_flag_bitsILi16EEENSU_INS5_IJNSA_ILi8EEESH_EEENS5_IJSH_SB_EEEEEEEvNS4_8identityES13_S1D_vS1E_EENS_8epilogue10collective6detail29Sm90TmaWarpSpecializedAdapterINS1H_15DefaultEpilogueISJ_SK_SK_NS1G_6thread17LinearCombinationISJ_Li1EffLNS1L_9ScaleType4KindE0ELNS_15FloatRoundStyleE2ESJ_EENS1_15EpilogueDefaultEEEEEvvEEEEvNT_6ParamsE)
	.align		4
        /*000c*/ 	.word	index@(__assertfail)
	.align		4
        /*0010*/ 	.word	0x00000000
	.align		4
        /*0014*/ 	.word	0xfffffffe
	.align		4
        /*0018*/ 	.word	0x00000000
	.align		4
        /*001c*/ 	.word	0xfffffffd
	.align		4
        /*0020*/ 	.word	0x00000000
	.align		4
        /*0024*/ 	.word	0xfffffffc


//--------------------- .nv.constant4             --------------------------
	.section	.nv.constant4,"a",@progbits
	.align	8
	.align		8
.nv.constant4:
        /*0000*/ 	.dword	__assertfail
	.align		8
        /*0008*/ 	.dword	__unnamed_1
	.align		8
        /*0010*/ 	.dword	_ZN40_INTERNAL_0abd5d6b_4_k_cu_05441584_268314cuda3std3__45__cpo5beginE
	.align		8
        /*0018*/ 	.dword	_ZN40_INTERNAL_0abd5d6b_4_k_cu_05441584_268314cuda3std3__45__cpo3endE
	.align		8
        /*0020*/ 	.dword	_ZN40_INTERNAL_0abd5d6b_4_k_cu_05441584_268314cuda3std3__45__cpo6cbeginE
	.align		8
        /*0028*/ 	.dword	_ZN40_INTERNAL_0abd5d6b_4_k_cu_05441584_268314cuda3std3__45__cpo4cendE
	.align		8
        /*0030*/ 	.dword	_ZN40_INTERNAL_0abd5d6b_4_k_cu_05441584_268314cuda3std3__442_GLOBAL__N__0abd5d6b_4_k_cu_05441584_268316ignoreE
	.align		8
        /*0038*/ 	.dword	_ZN40_INTERNAL_0abd5d6b_4_k_cu_05441584_268314cuda3std3__419piecewise_constructE
	.align		8
        /*0040*/ 	.dword	_ZN40_INTERNAL_0abd5d6b_4_k_cu_05441584_268314cuda3std3__48in_placeE
	.align		8
        /*0048*/ 	.dword	_ZN40_INTERNAL_0abd5d6b_4_k_cu_05441584_268314cuda3std6ranges3__45__cpo4swapE
	.align		8
        /*0050*/ 	.dword	_ZN40_INTERNAL_0abd5d6b_4_k_cu_05441584_268314cuda3std6ranges3__45__cpo9iter_moveE
	.align		8
        /*0058*/ 	.dword	_ZN40_INTERNAL_0abd5d6b_4_k_cu_05441584_268314cute7productE
	.align		8
        /*0060*/ 	.dword	_ZN40_INTERNAL_0abd5d6b_4_k_cu_05441584_268314cute1_E
	.align		8
        /*0068*/ 	.dword	$str$22
	.align		8
        /*0070*/ 	.dword	$str$23


//--------------------- .text._ZN7cutlass13device_kernelINS_4gemm6kernel13GemmUniversalIN4cute5tupleIJiiiiEEENS1_10collective13CollectiveMmaINS1_34MainloopSm90TmaGmmaWarpSpecializedILi3ENS5_IJNS4_1CILi1EEESB_SB_EEENS1_35KernelTmaWarpSpecializedCooperativeEEENS5_IJNSA_ILi256EEENSA_ILi128EEENSA_ILi64EEEEEENS_6half_tENS5_IJlSB_lEEESJ_SK_NS4_8TiledMMAINS4_8MMA_AtomIJNS4_4SM904GMMA26MMA_64x128x16_F32F16F16_SSILNSO_5MajorE0ELSQ_0ELNSO_7ScaleInE1ELSR_1EEEEEENS4_6LayoutINS5_IJNSA_ILi2EEESB_SB_EEENS5_IJSB_NSA_ILi0EEESX_EEEEENS5_IJNS4_10UnderscoreES10_S10_EEEEENS4_13SM90_TMA_LOADENS4_14ComposedLayoutINS4_7SwizzleILi3ELi4ELi3EEENS4_18smem_ptr_flag_bitsILi16EEENSU_INS5_IJNSA_ILi8EEESH_EEENS5_IJSH_SB_EEEEEEEvNS4_8identityES13_S1D_vS1E_EENS_8epilogue10collective6detail29Sm90TmaWarpSpecializedAdapterINS1H_15DefaultEpilogueISJ_SK_SK_NS1G_6thread17LinearCombinationISJ_Li1EffLNS1L_9ScaleType4KindE0ELNS_15FloatRoundStyleE2ESJ_EENS1_15EpilogueDefaultEEEEEvvEEEEvNT_6ParamsE --------------------------
	.section	.text._ZN7cutlass13device_kernelINS_4gemm6kernel13GemmUniversalIN4cute5tupleIJiiiiEEENS1_10collective13CollectiveMmaINS1_34MainloopSm90TmaGmmaWarpSpecializedILi3ENS5_IJNS4_1CILi1EEESB_SB_EEENS1_35KernelTmaWarpSpecializedCooperativeEEENS5_IJNSA_ILi256EEENSA_ILi128EEENSA_ILi64EEEEEENS_6half_tENS5_IJlSB_lEEESJ_SK_NS4_8TiledMMAINS4_8MMA_AtomIJNS4_4SM904GMMA26MMA_64x128x16_F32F16F16_SSILNSO_5MajorE0ELSQ_0ELNSO_7ScaleInE1ELSR_1EEEEEENS4_6LayoutINS5_IJNSA_ILi2EEESB_SB_EEENS5_IJSB_NSA_ILi0EEESX_EEEEENS5_IJNS4_10UnderscoreES10_S10_EEEEENS4_13SM90_TMA_LOADENS4_14ComposedLayoutINS4_7SwizzleILi3ELi4ELi3EEENS4_18smem_ptr_flag_bitsILi16EEENSU_INS5_IJNSA_ILi8EEESH_EEENS5_IJSH_SB_EEEEEEEvNS4_8identityES13_S1D_vS1E_EENS_8epilogue10collective6detail29Sm90TmaWarpSpecializedAdapterINS1H_15DefaultEpilogueISJ_SK_SK_NS1G_6thread17LinearCombinationISJ_Li1EffLNS1L_9ScaleType4KindE0ELNS_15FloatRoundStyleE2ESJ_EENS1_15EpilogueDefaultEEEEEvvEEEEvNT_6ParamsE,"ax",@progbits
	.align	128
.text._ZN7cutlass13device_kernelINS_4gemm6kernel13GemmUniversalIN4cute5tupleIJiiiiEEENS1_10collective13CollectiveMmaINS1_34MainloopSm90TmaGmmaWarpSpecializedILi3ENS5_IJNS4_1CILi1EEESB_SB_EEENS1_35KernelTmaWarpSpecializedCooperativeEEENS5_IJNSA_ILi256EEENSA_ILi128EEENSA_ILi64EEEEEENS_6half_tENS5_IJlSB_lEEESJ_SK_NS4_8TiledMMAINS4_8MMA_AtomIJNS4_4SM904GMMA26MMA_64x128x16_F32F16F16_SSILNSO_5MajorE0ELSQ_0ELNSO_7ScaleInE1ELSR_1EEEEEENS4_6LayoutINS5_IJNSA_ILi2EEESB_SB_EEENS5_IJSB_NSA_ILi0EEESX_EEEEENS5_IJNS4_10UnderscoreES10_S10_EEEEENS4_13SM90_TMA_LOADENS4_14ComposedLayoutINS4_7SwizzleILi3ELi4ELi3EEENS4_18smem_ptr_flag_bitsILi16EEENSU_INS5_IJNSA_ILi8EEESH_EEENS5_IJSH_SB_EEEEEEEvNS4_8identityES13_S1D_vS1E_EENS_8epilogue10collective6detail29Sm90TmaWarpSpecializedAdapterINS1H_15DefaultEpilogueISJ_SK_SK_NS1G_6thread17LinearCombinationISJ_Li1EffLNS1L_9ScaleType4KindE0ELNS_15FloatRoundStyleE2ESJ_EENS1_15EpilogueDefaultEEEEEvvEEEEvNT_6ParamsE:
        .type           _ZN7cutlass13device_kernelINS_4gemm6kernel13GemmUniversalIN4cute5tupleIJiiiiEEENS1_10collective13CollectiveMmaINS1_34MainloopSm90TmaGmmaWarpSpecializedILi3ENS5_IJNS4_1CILi1EEESB_SB_EEENS1_35KernelTmaWarpSpecializedCooperativeEEENS5_IJNSA_ILi256EEENSA_ILi128EEENSA_ILi64EEEEEENS_6half_tENS5_IJlSB_lEEESJ_SK_NS4_8TiledMMAINS4_8MMA_AtomIJNS4_4SM904GMMA26MMA_64x128x16_F32F16F16_SSILNSO_5MajorE0ELSQ_0ELNSO_7ScaleInE1ELSR_1EEEEEENS4_6LayoutINS5_IJNSA_ILi2EEESB_SB_EEENS5_IJSB_NSA_ILi0EEESX_EEEEENS5_IJNS4_10UnderscoreES10_S10_EEEEENS4_13SM90_TMA_LOADENS4_14ComposedLayoutINS4_7SwizzleILi3ELi4ELi3EEENS4_18smem_ptr_flag_bitsILi16EEENSU_INS5_IJNSA_ILi8EEESH_EEENS5_IJSH_SB_EEEEEEEvNS4_8identityES13_S1D_vS1E_EENS_8epilogue10collective6detail29Sm90TmaWarpSpecializedAdapterINS1H_15DefaultEpilogueISJ_SK_SK_NS1G_6thread17LinearCombinationISJ_Li1EffLNS1L_9ScaleType4KindE0ELNS_15FloatRoundStyleE2ESJ_EENS1_15EpilogueDefaultEEEEEvvEEEEvNT_6ParamsE,@function
        .size           _ZN7cutlass13device_kernelINS_4gemm6kernel13GemmUniversalIN4cute5tupleIJiiiiEEENS1_10collective13CollectiveMmaINS1_34MainloopSm90TmaGmmaWarpSpecializedILi3ENS5_IJNS4_1CILi1EEESB_SB_EEENS1_35KernelTmaWarpSpecializedCooperativeEEENS5_IJNSA_ILi256EEENSA_ILi128EEENSA_ILi64EEEEEENS_6half_tENS5_IJlSB_lEEESJ_SK_NS4_8TiledMMAINS4_8MMA_AtomIJNS4_4SM904GMMA26MMA_64x128x16_F32F16F16_SSILNSO_5MajorE0ELSQ_0ELNSO_7ScaleInE1ELSR_1EEEEEENS4_6LayoutINS5_IJNSA_ILi2EEESB_SB_EEENS5_IJSB_NSA_ILi0EEESX_EEEEENS5_IJNS4_10UnderscoreES10_S10_EEEEENS4_13SM90_TMA_LOADENS4_14ComposedLayoutINS4_7SwizzleILi3ELi4ELi3EEENS4_18smem_ptr_flag_bitsILi16EEENSU_INS5_IJNSA_ILi8EEESH_EEENS5_IJSH_SB_EEEEEEEvNS4_8identityES13_S1D_vS1E_EENS_8epilogue10collective6detail29Sm90TmaWarpSpecializedAdapterINS1H_15DefaultEpilogueISJ_SK_SK_NS1G_6thread17LinearCombinationISJ_Li1EffLNS1L_9ScaleType4KindE0ELNS_15FloatRoundStyleE2ESJ_EENS1_15EpilogueDefaultEEEEEvvEEEEvNT_6ParamsE,(.L_x_318 - _ZN7cutlass13device_kernelINS_4gemm6kernel13GemmUniversalIN4cute5tupleIJiiiiEEENS1_10collective13CollectiveMmaINS1_34MainloopSm90TmaGmmaWarpSpecializedILi3ENS5_IJNS4_1CILi1EEESB_SB_EEENS1_35KernelTmaWarpSpecializedCooperativeEEENS5_IJNSA_ILi256EEENSA_ILi128EEENSA_ILi64EEEEEENS_6half_tENS5_IJlSB_lEEESJ_SK_NS4_8TiledMMAINS4_8MMA_AtomIJNS4_4SM904GMMA26MMA_64x128x16_F32F16F16_SSILNSO_5MajorE0ELSQ_0ELNSO_7ScaleInE1ELSR_1EEEEEENS4_6LayoutINS5_IJNSA_ILi2EEESB_SB_EEENS5_IJSB_NSA_ILi0EEESX_EEEEENS5_IJNS4_10UnderscoreES10_S10_EEEEENS4_13SM90_TMA_LOADENS4_14ComposedLayoutINS4_7SwizzleILi3ELi4ELi3EEENS4_18smem_ptr_flag_bitsILi16EEENSU_INS5_IJNSA_ILi8EEESH_EEENS5_IJSH_SB_EEEEEEEvNS4_8identityES13_S1D_vS1E_EENS_8epilogue10collective6detail29Sm90TmaWarpSpecializedAdapterINS1H_15DefaultEpilogueISJ_SK_SK_NS1G_6thread17LinearCombinationISJ_Li1EffLNS1L_9ScaleType4KindE0ELNS_15FloatRoundStyleE2ESJ_EENS1_15EpilogueDefaultEEEEEvvEEEEvNT_6ParamsE)
        .other          _ZN7cutlass13device_kernelINS_4gemm6kernel13GemmUniversalIN4cute5tupleIJiiiiEEENS1_10collective13CollectiveMmaINS1_34MainloopSm90TmaGmmaWarpSpecializedILi3ENS5_IJNS4_1CILi1EEESB_SB_EEENS1_35KernelTmaWarpSpecializedCooperativeEEENS5_IJNSA_ILi256EEENSA_ILi128EEENSA_ILi64EEEEEENS_6half_tENS5_IJlSB_lEEESJ_SK_NS4_8TiledMMAINS4_8MMA_AtomIJNS4_4SM904GMMA26MMA_64x128x16_F32F16F16_SSILNSO_5MajorE0ELSQ_0ELNSO_7ScaleInE1ELSR_1EEEEEENS4_6LayoutINS5_IJNSA_ILi2EEESB_SB_EEENS5_IJSB_NSA_ILi0EEESX_EEEEENS5_IJNS4_10UnderscoreES10_S10_EEEEENS4_13SM90_TMA_LOADENS4_14ComposedLayoutINS4_7SwizzleILi3ELi4ELi3EEENS4_18smem_ptr_flag_bitsILi16EEENSU_INS5_IJNSA_ILi8EEESH_EEENS5_IJSH_SB_EEEEEEEvNS4_8identityES13_S1D_vS1E_EENS_8epilogue10collective6detail29Sm90TmaWarpSpecializedAdapterINS1H_15DefaultEpilogueISJ_SK_SK_NS1G_6thread17LinearCombinationISJ_Li1EffLNS1L_9ScaleType4KindE0ELNS_15FloatRoundStyleE2ESJ_EENS1_15EpilogueDefaultEEEEEvvEEEEvNT_6ParamsE,@"STO_CUDA_ENTRY STV_DEFAULT"
_ZN7cutlass13device_kernelINS_4gemm6kernel13GemmUniversalIN4cute5tupleIJiiiiEEENS1_10collective13CollectiveMmaINS1_34MainloopSm90TmaGmmaWarpSpecializedILi3ENS5_IJNS4_1CILi1EEESB_SB_EEENS1_35KernelTmaWarpSpecializedCooperativeEEENS5_IJNSA_ILi256EEENSA_ILi128EEENSA_ILi64EEEEEENS_6half_tENS5_IJlSB_lEEESJ_SK_NS4_8TiledMMAINS4_8MMA_AtomIJNS4_4SM904GMMA26MMA_64x128x16_F32F16F16_SSILNSO_5MajorE0ELSQ_0ELNSO_7ScaleInE1ELSR_1EEEEEENS4_6LayoutINS5_IJNSA_ILi2EEESB_SB_EEENS5_IJSB_NSA_ILi0EEESX_EEEEENS5_IJNS4_10UnderscoreES10_S10_EEEEENS4_13SM90_TMA_LOADENS4_14ComposedLayoutINS4_7SwizzleILi3ELi4ELi3EEENS4_18smem_ptr_flag_bitsILi16EEENSU_INS5_IJNSA_ILi8EEESH_EEENS5_IJSH_SB_EEEEEEEvNS4_8identityES13_S1D_vS1E_EENS_8epilogue10collective6detail29Sm90TmaWarpSpecializedAdapterINS1H_15DefaultEpilogueISJ_SK_SK_NS1G_6thread17LinearCombinationISJ_Li1EffLNS1L_9ScaleType4KindE0ELNS_15FloatRoundStyleE2ESJ_EENS1_15EpilogueDefaultEEEEEvvEEEEvNT_6ParamsE:
[----:B------:R-:W0:Y:S01]  /*0000*/  LDC R1, c[0x0][0x28] ;  /* 0x00000a00ff017b82 */ /* 0x000e220000000800 */
[----:B------:R-:W1:Y:S01]  /*0010*/  S2R R18, SR_TID.X ;  /* 0x0000000000127919 */ /* 0x000e620000002100 */
[----:B------:R-:W-:Y:S01]  /*0020*/  ELECT P0, URZ, PT ;  /* 0x00000000003f782f */ /* 0x000fe20003800000 */
[----:B------:R-:W-:Y:S01]  /*0030*/  BSSY B0, `(.L_x_0) ;  /* 0x000000f000007945 */ /* 0x000fe20003800000 */
[--C-:B-1----:R-:W-:Y:S02]  /*0040*/  SHF.R.U32.HI R0, RZ, 0x5, R18.reuse ;  /* 0x00000005ff007819 */ /* 0x102fe40000011612 */
[----:B------:R-:W-:-:S03]  /*0050*/  SHF.R.U32.HI R22, RZ, 0x7, R18 ;  /* 0x00000007ff167819 */ /* 0x000fc60000011612 */
[----:B------:R-:W1:Y:S04]  /*0060*/  SHFL.IDX PT, R5, R0, RZ, 0x1f ;  /* 0x00001fff00057589 */ /* 0x000e6800000e0000 */
[----:B------:R2:W3:Y:S01]  /*0070*/  SHFL.IDX PT, R8, R22, RZ, 0x1f ;  /* 0x00001fff16087589 */ /* 0x0004e200000e0000 */
[----:B-1----:R-:W-:-:S13]  /*0080*/  ISETP.NE.OR P0, PT, R5, RZ, !P0 ;  /* 0x000000ff0500720c */ /* 0x002fda0004705670 */
[----:B0-23--:R-:W-:Y:S05]  /*0090*/  @P0 BRA `(.L_x_1) ;  /* 0x0000000000200947 */ /* 0x00dfea0003800000 */
[----:B------:R-:W-:Y:S02]  /*00a0*/  ULDC.64 UR4, c[0x0][0x198] ;  /* 0x0000660000047ab9 */ /* 0x000fe40000000a00 */
[----:B------:R-:W-:Y:S02]  /*00b0*/  UIADD3 UR6, UP0, UR4, 0xf0, URZ ;  /* 0x000000f004067890 */ /* 0x000fe4000ff1e03f */
[----:B------:R-:W-:Y:S02]  /*00c0*/  UIADD3 UR4, UP1, UR4, 0x1f0, URZ ;  /* 0x000001f004047890 */ /* 0x000fe4000ff3e03f */
[----:B------:R-:W-:Y:S02]  /*00d0*/  UIADD3.X UR7, URZ, UR5, URZ, UP0, !UPT ;  /* 0x000000053f077290 */ /* 0x000fe400087fe43f */
[----:B------:R-:W-:-:S07]  /*00e0*/  UIADD3.X UR5, URZ, UR5, URZ, UP1, !UPT ;  /* 0x000000053f057290 */ /* 0x000fce0008ffe43f */
[----:B------:R0:W-:Y:S02]  /*00f0*/  UTMACCTL.PF [UR6] ;  /* 0x00000000060079b9 */ /* 0x0001e40008040000 */
[----:B------:R0:W-:Y:S02]  /*0100*/  UTMACCTL.PF [UR4] ;  /* 0x00000000040079b9 */ /* 0x0001e40008040000 */
[----:B0-----:R-:W-:Y:S01]  /*0110*/  NOP ;  /* 0x0000000000007918 */ /* 0x001fe20000000000 */
.L_x_1:
[----:B------:R-:W-:Y:S05]  /*0120*/  BSYNC B0 ;  /* 0x0000000000007941 */ /* 0x000fea0003800000 */
.L_x_0:
[----:B------:R-:W0:Y:S02]  /*0130*/  SHFL.IDX PT, R2, R0, RZ, 0x1f ;  /* 0x00001fff00027589 */ /* 0x000e2400000e0000 */
[----:B0-----:R-:W-:-:S13]  /*0140*/  ISETP.NE.AND P0, PT, R2, RZ, PT ;  /* 0x000000ff0200720c */ /* 0x001fda0003f05270 */
[----:B------:R-:W-:Y:S05]  /*0150*/  @P0 BRA `(.L_x_2) ;  /* 0x0000000000500947 */ /* 0x000fea0003800000 */
[----:B------:R-:W0:Y:S01]  /*0160*/  S2UR UR8, SR_CgaCtaId ;  /* 0x00000000000879c3 */ /* 0x000e220000008800 */
[----:B------:R-:W-:Y:S01]  /*0170*/  UMOV UR4, 0x400 ;  /* 0x0000040000047882 */ /* 0x000fe20000000000 */
[----:B------:R-:W-:Y:S01]  /*0180*/  UMOV UR5, 0x1 ;  /* 0x0000000100057882 */ /* 0x000fe20000000000 */
[----:B------:R-:W-:Y:S01]  /*0190*/  UMOV UR6, 0x100 ;  /* 0x0000010000067882 */ /* 0x000fe20000000000 */
[----:B------:R-:W-:Y:S01]  /*01a0*/  ELECT P0, URZ, PT ;  /* 0x00000000003f782f */ /* 0x000fe20003800000 */
[----:B------:R-:W-:-:S04]  /*01b0*/  UIADD3 UR6, -UR6, 0x100000, URZ ;  /* 0x0010000006067890 */ /* 0x000fc8000fffe13f */
[----:B------:R-:W-:Y:S02]  /*01c0*/  USHF.L.U32 UR7, UR6, 0xb, URZ ;  /* 0x0000000b06077899 */ /* 0x000fe4000800063f */
[----:B------:R-:W-:Y:S02]  /*01d0*/  USHF.L.U32 UR6, UR6, 0x1, URZ ;  /* 0x0000000106067899 */ /* 0x000fe4000800063f */
[----:B0-----:R-:W-:Y:S02]  /*01e0*/  ULEA UR8, UR8, UR4, 0x18 ;  /* 0x0000000408087291 */ /* 0x001fe4000f8ec03f */
[----:B------:R-:W-:-:S04]  /*01f0*/  UIADD3 UR4, -UR5, 0x100000, URZ ;  /* 0x0010000005047890 */ /* 0x000fc8000fffe13f */
[----:B------:R-:W-:Y:S02]  /*0200*/  USHF.L.U32 UR5, UR4, 0xb, URZ ;  /* 0x0000000b04057899 */ /* 0x000fe4000800063f */
[----:B------:R-:W-:Y:S01]  /*0210*/  USHF.L.U32 UR4, UR4, 0x1, URZ ;  /* 0x0000000104047899 */ /* 0x000fe2000800063f */
[----:B------:R-:W0:Y:S11]  /*0220*/  FENCE.VIEW.ASYNC.S ;  /* 0x00000000000073c6 */ /* 0x000e360000000000 */
[----:B0-----:R0:W1:Y:S01]  /*0230*/  SYNCS.EXCH.64 URZ, [UR8], UR4 ;  /* 0x00000004083f75b2 */ /* 0x0010620008000100 */
[----:B------:R0:W2:Y:S01]  /*0240*/  SYNCS.EXCH.64 URZ, [UR8+0x18], UR6 ;  /* 0x00001806083f75b2 */ /* 0x0000a20008000100 */
[----:B------:R0:W3:Y:S01]  /*0250*/  SYNCS.EXCH.64 URZ, [UR8+0x8], UR4 ;  /* 0x00000804083f75b2 */ /* 0x0000e20008000100 */
[----:B------:R0:W4:Y:S01]  /*0260*/  SYNCS.EXCH.64 URZ, [UR8+0x20], UR6 ;  /* 0x00002006083f75b2 */ /* 0x0001220008000100 */
[----:B------:R0:W0:Y:S01]  /*0270*/  SYNCS.EXCH.64 URZ, [UR8+0x10], UR4 ;  /* 0x00001004083f75b2 */ /* 0x0000220008000100 */
[----:B------:R0:W0:Y:S01]  /*0280*/  SYNCS.EXCH.64 URZ, [UR8+0x28], UR6 ;  /* 0x00002806083f75b2 */ /* 0x0000220008000100 */
[----:B------:R-:W-:Y:S01]  /*0290*/  NOP ;  /* 0x0000000000007918 */ /* 0x000fe20000000000 */
.L_x_2:
[----:B------:R-:W5:Y:S01]  /*02a0*/  SHFL.IDX PT, R0, R0, RZ, 0x1f ;  /* 0x00001fff00007589 */ /* 0x000f6200000e0000 */
[----:B------:R-:W1:Y:S01]  /*02b0*/  LDC R2, c[0x0][0x65c] ;  /* 0x00019700ff027b82 */ /* 0x000e620000000800 */
[----:B------:R-:W-:Y:S02]  /*02c0*/  ELECT P0, URZ, PT ;  /* 0x00000000003f782f */ /* 0x000fe40003800000 */
[----:B------:R-:W-:Y:S01]  /*02d0*/  SHF.R.S32.HI R6, RZ, 0x1f, R5 ;  /* 0x0000001fff067819 */ /* 0x000fe20000011405 */
[----:B------:R-:W2:Y:S01]  /*02e0*/  S2R R3, SR_CTAID.Y ;  /* 0x0000000000037919 */ /* 0x000ea20000002600 */
[----:B0-----:R-:W-:Y:S01]  /*02f0*/  UMOV UR4, 0x20 ;  /* 0x0000002000047882 */ /* 0x001fe20000000000 */
[----:B------:R-:W-:Y:S01]  /*0300*/  ISETP.NE.AND P2, PT, R8, RZ, PT ;  /* 0x000000ff0800720c */ /* 0x000fe20003f45270 */
[----:B------:R-:W-:Y:S01]  /*0310*/  NOP ;  /* 0x0000000000007918 */ /* 0x000fe20000000000 */
[----:B------:R-:W0:Y:S01]  /*0320*/  S2R R4, SR_CTAID.X ;  /* 0x0000000000047919 */ /* 0x000e220000002500 */
[----:B------:R-:W-:Y:S01]  /*0330*/  LEA.HI R6, R6, R5, RZ, 0x2 ;  /* 0x0000000506067211 */ /* 0x000fe200078f10ff */
[----:B------:R-:W-:Y:S01]  /*0340*/  NOP ;  /* 0x0000000000007918 */ /* 0x000fe20000000000 */
[----:B-----5:R-:W-:-:S02]  /*0350*/  ISETP.NE.OR P0, PT, R0, RZ, !P0 ;  /* 0x000000ff0000720c */ /* 0x020fc40004705670 */
[----:B-1----:R-:W-:-:S04]  /*0360*/  ISETP.NE.AND P3, PT, R2, 0x1, PT ;  /* 0x000000010200780c */ /* 0x002fc80003f65270 */
[----:B------:R-:W-:Y:S02]  /*0370*/  P2R R0, PR, RZ, 0x8 ;  /* 0x00000008ff007803 */ /* 0x000fe40000000000 */
[----:B------:R-:W-:-:S05]  /*0380*/  LOP3.LUT R0, R6, 0xfffffffc, RZ, 0xc0, !PT ;  /* 0xfffffffc06007812 */ /* 0x000fca00078ec0ff */
[----:B------:R-:W-:Y:S01]  /*0390*/  VOTEU.ALL UP0, P0 ;  /* 0x00000000003f7886 */ /* 0x000fe20000000000 */
[----:B------:R-:W-:Y:S01]  /*03a0*/  IMAD.IADD R0, R5, 0x1, -R0 ;  /* 0x0000000105007824 */ /* 0x000fe200078e0a00 */
[----:B------:R-:W0:Y:S01]  /*03b0*/  @P3 LDC R17, c[0x0][0x10] ;  /* 0x00000400ff113b82 */ /* 0x000e220000000800 */
[----:B------:R-:W-:Y:S01]  /*03c0*/  VOTEU.ALL UP1, P0 ;  /* 0x00000000003f7886 */ /* 0x000fe20000020000 */
[----:B--2---:R-:W-:Y:S01]  /*03d0*/  @P3 IMAD.MOV.U32 R6, RZ, RZ, R3 ;  /* 0x000000ffff063224 */ /* 0x004fe200078e0003 */
[----:B------:R-:W-:Y:S01]  /*03e0*/  @!UP0 UMOV UR6, 0x400 ;  /* 0x0000040000068882 */ /* 0x000fe20000000000 */
[----:B------:R-:W-:-:S04]  /*03f0*/  @!UP0 UIADD3 UR4, -UR4, 0x100000, URZ ;  /* 0x0010000004048890 */ /* 0x000fc8000fffe13f */
[----:B------:R-:W-:Y:S02]  /*0400*/  @!UP0 USHF.L.U32 UR5, UR4, 0xb, URZ ;  /* 0x0000000b04058899 */ /* 0x000fe4000800063f */
[----:B------:R-:W-:Y:S01]  /*0410*/  @!UP0 USHF.L.U32 UR4, UR4, 0x1, URZ ;  /* 0x0000000104048899 */ /* 0x000fe2000800063f */
[----:B------:R-:W-:Y:S02]  /*0420*/  @P3 IMAD.MOV.U32 R7, RZ, RZ, RZ ;  /* 0x000000ffff073224 */ /* 0x000fe400078e00ff */
[----:B------:R-:W-:Y:S01]  /*0430*/  IMAD.MOV.U32 R5, RZ, RZ, RZ ;  /* 0x000000ffff057224 */ /* 0x000fe200078e00ff */
[----:B------:R-:W1:Y:S01]  /*0440*/  @!UP0 S2UR UR7, SR_CgaCtaId ;  /* 0x00000000000789c3 */ /* 0x000e620000008800 */
[----:B------:R-:W-:-:S07]  /*0450*/  @P3 IMAD.MOV.U32 R11, RZ, RZ, RZ ;  /* 0x000000ffff0b3224 */ /* 0x000fce00078e00ff */
[----:B------:R-:W2:Y:S01]  /*0460*/  @!P3 LDC R9, c[0x0][0xc] ;  /* 0x00000300ff09bb82 */ /* 0x000ea20000000800 */
[----:B0-----:R-:W-:-:S05]  /*0470*/  @P3 IMAD.WIDE.U32 R16, R4, R17, R6 ;  /* 0x0000001104103225 */ /* 0x001fca00078e0006 */
[----:B------:R-:W-:Y:S01]  /*0480*/  @P3 IADD3 R17, R17, R11, RZ ;  /* 0x0000000b11113210 */ /* 0x000fe20007ffe0ff */
[----:B-1----:R-:W-:Y:S01]  /*0490*/  @!UP0 ULEA UR6, UR7, UR6, 0x18 ;  /* 0x0000000607068291 */ /* 0x002fe2000f8ec03f */
[----:B------:R-:W-:Y:S01]  /*04a0*/  VOTEU.ALL UP0, P0 ;  /* 0x00000000003f7886 */ /* 0x000fe20000000000 */
[----:B------:R-:W-:-:S04]  /*04b0*/  ISETP.NE.AND P0, PT, R0, 0x3, PT ;  /* 0x000000030000780c */ /* 0x000fc80003f05270 */
[----:B------:R-:W-:Y:S01]  /*04c0*/  ISETP.EQ.OR P0, PT, R0, RZ, !P0 ;  /* 0x000000ff0000720c */ /* 0x000fe20004702670 */
[----:B--2---:R-:W-:-:S03]  /*04d0*/  @!P3 IMAD.WIDE.U32 R6, R9, R3, R4 ;  /* 0x000000030906b225 */ /* 0x004fc600078e0004 */
[C---:B------:R-:W-:Y:S01]  /*04e0*/  ISETP.EQ.AND P0, PT, R8.reuse, RZ, P0 ;  /* 0x000000ff0800720c */ /* 0x040fe20000702270 */
[----:B------:R-:W-:Y:S01]  /*04f0*/  VIADD R8, R8, 0xffffffff ;  /* 0xffffffff08087836 */ /* 0x000fe20000000000 */
[----:B------:R-:W0:Y:S02]  /*0500*/  FENCE.VIEW.ASYNC.S ;  /* 0x00000000000073c6 */ /* 0x000e240000000000 */
[----:B0-----:R0:W3:Y:S01]  /*0510*/  @!UP0 SYNCS.EXCH.64 URZ, [UR6+0x40], UR4 ;  /* 0x00004004063f85b2 */ /* 0x0010e20008000100 */
[----:B------:R-:W-:Y:S01]  /*0520*/  @!P3 IMAD.MOV.U32 R16, RZ, RZ, R6 ;  /* 0x000000ffff10b224 */ /* 0x000fe200078e0006 */
[----:B------:R-:W-:Y:S01]  /*0530*/  SEL R19, RZ, 0x1, !P0 ;  /* 0x00000001ff137807 */ /* 0x000fe20004000000 */
[----:B------:R-:W-:Y:S01]  /*0540*/  @!P3 IMAD.MOV.U32 R17, RZ, RZ, R7 ;  /* 0x000000ffff11b224 */ /* 0x000fe200078e0007 */
[----:B------:R-:W-:-:S04]  /*0550*/  ISETP.GE.U32.AND P1, PT, R8, 0x2, PT ;  /* 0x000000020800780c */ /* 0x000fc80003f26070 */
[----:B------:R-:W-:Y:S01]  /*0560*/  SEL R19, R19, 0x2, P1 ;  /* 0x0000000213137807 */ /* 0x000fe20000800000 */
[----:B------:R0:W3:Y:S01]  /*0570*/  @!UP1 SYNCS.EXCH.64 URZ, [UR6+0x48], UR4 ;  /* 0x00004804063f95b2 */ /* 0x0000e20008000100 */
[----:B------:R-:W-:Y:S01]  /*0580*/  NOP ;  /* 0x0000000000007918 */ /* 0x000fe20000000000 */
[----:B---34-:R-:W-:Y:S06]  /*0590*/  BAR.SYNC.DEFER_BLOCKING 0x0 ;  /* 0x0000000000007b1d */ /* 0x018fec0000010000 */
[----:B------:R-:W-:Y:S05]  /*05a0*/  @!P2 BRA `(.L_x_3) ;  /* 0x000000a40084a947 */ /* 0x000fea0003800000 */
[----:B------:R-:W-:-:S13]  /*05b0*/  ISETP.GT.U32.AND P0, PT, R8, 0x1, PT ;  /* 0x000000010800780c */ /* 0x000fda0003f04070 */
[----:B0-----:R-:W-:Y:S05]  /*05c0*/  @P0 EXIT ;  /* 0x000000000000094d */ /* 0x001fea0003800000 */
[----:B------:R-:W-:Y:S01]  /*05d0*/  ULDC.64 UR4, c[0x0][0x650] ;  /* 0x0001940000047ab9 */ /* 0x000fe20000000a00 */
[----:B------:R-:W-:Y:S01]  /*05e0*/  PRMT R0, RZ, 0x7610, R0 ;  /* 0x00007610ff007816 */ /* 0x000fe20000000000 */
[----:B------:R-:W-:Y:S01]  /*05f0*/  IMAD.MOV.U32 R152, RZ, RZ, -0x1 ;  /* 0xffffffffff987424 */ /* 0x000fe200078e00ff */
[----:B------:R-:W-:Y:S01]  /*0600*/  ISETP.GE.U32.AND P0, PT, R16, UR4, PT ;  /* 0x0000000410007c0c */ /* 0x000fe2000bf06070 */
[----:B------:R-:W-:Y:S02]  /*0610*/  IMAD.MOV.U32 R153, RZ, RZ, -0x1 ;  /* 0xffffffffff997424 */ /* 0x000fe400078e00ff */
[----:B------:R-:W-:Y:S01]  /*0620*/  IMAD.MOV.U32 R23, RZ, RZ, -0x1 ;  /* 0xffffffffff177424 */ /* 0x000fe200078e00ff */
[----:B------:R-:W-:-:S13]  /*0630*/  ISETP.GE.U32.AND.EX P0, PT, R17, UR5, PT, P0 ;  /* 0x0000000511007c0c */ /* 0x000fda000bf06100 */
[----:B------:R-:W-:Y:S05]  /*0640*/  @P0 BRA `(.L_x_4) ;  /* 0x0000000400540947 */ /* 0x000fea0003800000 */
[----:B------:R-:W0:Y:S01]  /*0650*/  LDC.64 R14, c[0x0][0x628] ;  /* 0x00018a00ff0e7b82 */ /* 0x000e220000000a00 */
[----:B------:R-:W-:Y:S01]  /*0660*/  IMAD.MOV.U32 R6, RZ, RZ, R16 ;  /* 0x000000ffff067224 */ /* 0x000fe200078e0010 */
[----:B------:R-:W-:-:S06]  /*0670*/  MOV R7, R17 ;  /* 0x0000001100077202 */ /* 0x000fcc0000000f00 */
[----:B------:R-:W1:Y:S08]  /*0680*/  LDC R0, c[0x0][0x630] ;  /* 0x00018c00ff007b82 */ /* 0x000e700000000800 */
[----:B------:R-:W2:Y:S01]  /*0690*/  LDC.64 R20, c[0x0][0x620] ;  /* 0x00018800ff147b82 */ /* 0x000ea20000000a00 */
[----:B0-----:R-:W-:-:S04]  /*06a0*/  ISETP.NE.U32.AND P0, PT, R14, RZ, PT ;  /* 0x000000ff0e00720c */ /* 0x001fc80003f05070 */
[----:B------:R-:W-:-:S13]  /*06b0*/  ISETP.NE.AND.EX P0, PT, R15, RZ, PT, P0 ;  /* 0x000000ff0f00720c */ /* 0x000fda0003f05300 */
[----:B-12---:R-:W-:Y:S05]  /*06c0*/  @!P0 BRA `(.L_x_5) ;  /* 0x0000000000288947 */ /* 0x006fea0003800000 */
[----:B------:R-:W0:Y:S02]  /*06d0*/  LDC R11, c[0x0][0x634] ;  /* 0x00018d00ff0b7b82 */ /* 0x000e240000000800 */
[----:B0-----:R-:W-:-:S05]  /*06e0*/  IADD3 R11, P0, R16, R11, RZ ;  /* 0x0000000b100b7210 */ /* 0x001fca0007f1e0ff */
[----:B------:R-:W-:-:S04]  /*06f0*/  IMAD.X R13, RZ, RZ, R17, P0 ;  /* 0x000000ffff0d7224 */ /* 0x000fc800000e0611 */
[----:B------:R-:W-:-:S04]  /*0700*/  IMAD.WIDE.U32 R6, R13, R14, RZ ;  /* 0x0000000e0d067225 */ /* 0x000fc800078e00ff */
[----:B------:R-:W-:-:S04]  /*0710*/  IMAD.WIDE.U32 R8, P0, R11, R15, R6 ;  /* 0x0000000f0b087225 */ /* 0x000fc80007800006 */
[----:B------:R-:W-:-:S04]  /*0720*/  IMAD.WIDE.U32 R6, R11, R14, RZ ;  /* 0x0000000e0b067225 */ /* 0x000fc800078e00ff */
[----:B------:R-:W-:Y:S01]  /*0730*/  IMAD.X R11, RZ, RZ, RZ, P0 ;  /* 0x000000ffff0b7224 */ /* 0x000fe200000e06ff */
[----:B------:R-:W-:Y:S01]  /*0740*/  IADD3 RZ, P0, R7, R8, RZ ;  /* 0x0000000807ff7210 */ /* 0x000fe20007f1e0ff */
[----:B------:R-:W-:-:S04]  /*0750*/  IMAD.MOV.U32 R10, RZ, RZ, R9 ;  /* 0x000000ffff0a7224 */ /* 0x000fc800078e0009 */
[----:B------:R-:W-:-:S08]  /*0760*/  IMAD.WIDE.U32.X R6, R13, R15, R10, P0 ;  /* 0x0000000f0d067225 */ /* 0x000fd000000e040a */
.L_x_5:
[-CC-:B------:R-:W-:Y:S01]  /*0770*/  SHF.R.U64 R23, R6, R0.reuse, R7.reuse ;  /* 0x0000000006177219 */ /* 0x180fe20000001207 */
[----:B------:R-:W0:Y:S01]  /*0780*/  LDC R10, c[0x0][0x618] ;  /* 0x00018600ff0a7b82 */ /* 0x000e220000000800 */
[----:B------:R-:W-:Y:S01]  /*0790*/  SHF.R.U32.HI R5, RZ, R0, R7 ;  /* 0x00000000ff057219 */ /* 0x000fe20000011607 */
[----:B------:R-:W-:Y:S01]  /*07a0*/  ULDC UR4, c[0x0][0x150] ;  /* 0x0000540000047ab9 */ /* 0x000fe20000000800 */
[----:B------:R-:W-:Y:S02]  /*07b0*/  IADD3 R9, P0, RZ, -R23, RZ ;  /* 0x80000017ff097210 */ /* 0x000fe40007f1e0ff */
[----:B------:R-:W-:-:S03]  /*07c0*/  I2FP.F32.U32 R0, R4 ;  /* 0x0000000400007245 */ /* 0x000fc60000201000 */
[----:B------:R-:W1:Y:S01]  /*07d0*/  LDC.64 R28, c[0x0][0x640] ;  /* 0x00019000ff1c7b82 */ /* 0x000e620000000a00 */
[----:B------:R-:W-:Y:S02]  /*07e0*/  IMAD.X R11, RZ, RZ, ~R5, P0 ;  /* 0x000000ffff0b7224 */ /* 0x000fe400000e0e05 */
[----:B------:R-:W-:Y:S01]  /*07f0*/  FMUL R0, R0, UR4 ;  /* 0x0000000400007c20 */ /* 0x000fe20008400000 */
[----:B------:R-:W-:Y:S01]  /*0800*/  IMAD.WIDE.U32 R6, R9, R20, R16 ;  /* 0x0000001409067225 */ /* 0x000fe200078e0010 */
[----:B------:R-:W-:-:S03]  /*0810*/  ULDC UR4, c[0x0][0x154] ;  /* 0x0000550000047ab9 */ /* 0x000fc60000000800 */
[----:B------:R-:W-:Y:S01]  /*0820*/  IMAD R8, R11, R20, RZ ;  /* 0x000000140b087224 */ /* 0x000fe200078e02ff */
[----:B------:R-:W2:Y:S01]  /*0830*/  LDC R5, c[0x0][0x144] ;  /* 0x00005100ff057b82 */ /* 0x000ea20000000800 */
[----:B------:R-:W3:Y:S02]  /*0840*/  F2I.U32.TRUNC.NTZ R0, R0 ;  /* 0x0000000000007305 */ /* 0x000ee4000020f000 */
[----:B------:R-:W-:-:S04]  /*0850*/  IMAD R9, R9, R21, R8 ;  /* 0x0000001509097224 */ /* 0x000fc800078e0208 */
[----:B------:R-:W-:Y:S01]  /*0860*/  IMAD.IADD R7, R7, 0x1, R9 ;  /* 0x0000000107077824 */ /* 0x000fe200078e0209 */
[----:B------:R-:W4:Y:S01]  /*0870*/  LDC R12, c[0x0][0x608] ;  /* 0x00018200ff0c7b82 */ /* 0x000f220000000800 */
[----:B------:R-:W-:-:S03]  /*0880*/  MOV R9, 0xffffffff ;  /* 0xffffffff00097802 */ /* 0x000fc60000000f00 */
[-CC-:B0-----:R-:W-:Y:S02]  /*0890*/  SHF.R.U64 R20, R6, R10.reuse, R7.reuse ;  /* 0x0000000a06147219 */ /* 0x181fe40000001207 */
[----:B------:R-:W-:Y:S02]  /*08a0*/  I2FP.F32.U32 R6, R3 ;  /* 0x0000000300067245 */ /* 0x000fe40000201000 */
[----:B------:R-:W0:Y:S01]  /*08b0*/  LDC R26, c[0x0][0x658] ;  /* 0x00019600ff1a7b82 */ /* 0x000e220000000800 */
[----:B-1----:R-:W-:Y:S01]  /*08c0*/  ISETP.NE.U32.AND P0, PT, R28, RZ, PT ;  /* 0x000000ff1c00720c */ /* 0x002fe20003f05070 */
[----:B---3--:R-:W-:Y:S01]  /*08d0*/  IMAD.MOV R8, RZ, RZ, -R0 ;  /* 0x000000ffff087224 */ /* 0x008fe200078e0a00 */
[----:B------:R-:W-:Y:S01]  /*08e0*/  SHF.R.U32.HI R7, RZ, R10, R7 ;  /* 0x0000000aff077219 */ /* 0x000fe20000011607 */
[----:B------:R-:W-:Y:S01]  /*08f0*/  FMUL R6, R6, UR4 ;  /* 0x0000000406067c20 */ /* 0x000fe20008400000 */
[----:B------:R-:W-:-:S03]  /*0900*/  ISETP.NE.AND.EX P0, PT, R29, RZ, PT, P0 ;  /* 0x000000ff1d00720c */ /* 0x000fc60003f05300 */
[----:B------:R-:W1:Y:S01]  /*0910*/  LDC R14, c[0x0][0x148] ;  /* 0x00005200ff0e7b82 */ /* 0x000e620000000800 */
[----:B--2---:R-:W-:-:S07]  /*0920*/  IMAD R0, R5, R8, R4 ;  /* 0x0000000805007224 */ /* 0x004fce00078e0204 */
[----:B------:R-:W2:Y:S01]  /*0930*/  LDC R24, c[0x0][0x600] ;  /* 0x00018000ff187b82 */ /* 0x000ea20000000800 */
[-CC-:B----4-:R-:W-:Y:S02]  /*0940*/  SHF.R.U64 R30, R20, R12.reuse, R7.reuse ;  /* 0x0000000c141e7219 */ /* 0x190fe40000001207 */
[----:B------:R-:W-:Y:S01]  /*0950*/  SHF.R.U32.HI R5, RZ, R12, R7 ;  /* 0x0000000cff057219 */ /* 0x000fe20000011607 */
[----:B------:R-:W-:Y:S01]  /*0960*/  IMAD.MOV.U32 R7, RZ, RZ, 0x1 ;  /* 0x00000001ff077424 */ /* 0x000fe200078e00ff */
[----:B------:R3:W4:Y:S03]  /*0970*/  F2I.U32.TRUNC.NTZ R12, R6 ;  /* 0x00000006000c7305 */ /* 0x000726000020f000 */
[----:B------:R-:W1:Y:S01]  /*0980*/  LDC R15, c[0x0][0x648] ;  /* 0x00019200ff0f7b82 */ /* 0x000e620000000800 */
[-C--:B0-----:R-:W-:Y:S02]  /*0990*/  SHF.L.U32 R4, R9, R26.reuse, RZ ;  /* 0x0000001a09047219 */ /* 0x081fe400000006ff */
[----:B------:R-:W-:-:S02]  /*09a0*/  SHF.R.U64 R32, R30, R26, R5 ;  /* 0x0000001a1e207219 */ /* 0x000fc40000001205 */
[----:B------:R-:W-:Y:S02]  /*09b0*/  LOP3.LUT R11, RZ, R4, RZ, 0x33, !PT ;  /* 0x00000004ff0b7212 */ /* 0x000fe400078e33ff */
[-C--:B------:R-:W-:Y:S01]  /*09c0*/  SHF.R.U32.HI R5, RZ, R26.reuse, R5 ;  /* 0x0000001aff057219 */ /* 0x080fe20000011605 */
[----:B------:R-:W0:Y:S01]  /*09d0*/  LDC R21, c[0x0][0x638] ;  /* 0x00018e00ff157b82 */ /* 0x000e220000000800 */
[----:B------:R-:W-:Y:S01]  /*09e0*/  SHF.L.U32 R10, R7, R26, RZ ;  /* 0x0000001a070a7219 */ /* 0x000fe200000006ff */
[----:B------:R-:W-:-:S06]  /*09f0*/  IMAD.MOV.U32 R4, RZ, RZ, R32 ;  /* 0x000000ffff047224 */ /* 0x000fcc00078e0020 */
[----:B------:R-:W0:Y:S01]  /*0a00*/  LDC R152, c[0x0][0x610] ;  /* 0x00018400ff987b82 */ /* 0x000e220000000800 */
[----:B---34-:R-:W-:Y:S05]  /*0a10*/  @!P0 BRA `(.L_x_6) ;  /* 0x0000000000288947 */ /* 0x018fea0003800000 */
[----:B------:R-:W3:Y:S02]  /*0a20*/  LDC R9, c[0x0][0x64c] ;  /* 0x00019300ff097b82 */ /* 0x000ee40000000800 */
[----:B---3--:R-:W-:-:S05]  /*0a30*/  IADD3 R9, P0, R32, R9, RZ ;  /* 0x0000000920097210 */ /* 0x008fca0007f1e0ff */
        /* <DEDUP_REMOVED lines=8> */
.L_x_6:
[----:B-1----:R-:W-:Y:S01]  /*0ac0*/  SHF.R.U64 R4, R4, R15, R5 ;  /* 0x0000000f04047219 */ /* 0x002fe20000001205 */
[----:B------:R-:W-:Y:S01]  /*0ad0*/  IMAD.MOV R12, RZ, RZ, -R12 ;  /* 0x000000ffff0c7224 */ /* 0x000fe200078e0a0c */
[----:B------:R-:W-:Y:S02]  /*0ae0*/  LOP3.LUT R11, R30, R11, RZ, 0xc0, !PT ;  /* 0x0000000b1e0b7212 */ /* 0x000fe400078ec0ff */
[----:B--2---:R-:W-:Y:S01]  /*0af0*/  IADD3 R5, R24, -0x1, RZ ;  /* 0xffffffff18057810 */ /* 0x004fe20007ffe0ff */
[----:B------:R-:W-:Y:S02]  /*0b00*/  IMAD.MOV R6, RZ, RZ, -R4 ;  /* 0x000000ffff067224 */ /* 0x000fe400078e0a04 */
[----:B------:R-:W-:Y:S01]  /*0b10*/  @P3 IMAD R0, R14, R12, R3 ;  /* 0x0000000c0e003224 */ /* 0x000fe200078e0203 */
[----:B------:R-:W-:Y:S01]  /*0b20*/  LOP3.LUT R5, R20, R5, RZ, 0xc0, !PT ;  /* 0x0000000514057212 */ /* 0x000fe200078ec0ff */
[----:B------:R-:W-:Y:S02]  /*0b30*/  IMAD R11, R10, R4, R11 ;  /* 0x000000040a0b7224 */ /* 0x000fe400078e020b */
[----:B0-----:R-:W-:-:S02]  /*0b40*/  IMAD R3, R6, R21, R32 ;  /* 0x0000001506037224 */ /* 0x001fc400078e0220 */
[----:B------:R-:W-:Y:S02]  /*0b50*/  IMAD R152, R11, R152, R0 ;  /* 0x000000980b987224 */ /* 0x000fe400078e0200 */
[----:B------:R-:W-:Y:S02]  /*0b60*/  IMAD R3, R3, R24, R5 ;  /* 0x0000001803037224 */ /* 0x000fe400078e0205 */
[----:B------:R-:W-:-:S03]  /*0b70*/  IMAD.MOV.U32 R0, RZ, RZ, 0x1 ;  /* 0x00000001ff007424 */ /* 0x000fc600078e00ff */
[----:B------:R-:W-:Y:S02]  /*0b80*/  SEL R153, R3, R152, !P3 ;  /* 0x0000009803997207 */ /* 0x000fe40005800000 */
[----:B------:R-:W-:-:S07]  /*0b90*/  SEL R152, R152, R3, !P3 ;  /* 0x0000000398987207 */ /* 0x000fce0005800000 */
.L_x_4:
[----:B------:R-:W-:-:S08]  /*0ba0*/  NOP ;  /* 0x0000000000007918 */ /* 0x000fd00000000000 */
[----:B------:R-:W0:Y:S02]  /*0bb0*/  USETMAXREG.TRY_ALLOC.CTAPOOL UP0, 0xe8 ;  /* 0x000000e8000079c8 */ /* 0x000e240008000600 */
[----:B0-----:R-:W-:-:S13]  /*0bc0*/  PLOP3.LUT P0, PT, PT, PT, UP0, 0x80, 0x0 ;  /* 0x000000000000781c */ /* 0x001fda0003f0f008 */
[----:B------:R-:W-:Y:S05]  /*0bd0*/  @!P0 BRA `(.L_x_4) ;  /* 0xfffffffc00f08947 */ /* 0x000fea000383ffff */
[----:B------:R-:W-:Y:S01]  /*0be0*/  ULDC.64 UR4, c[0x0][0x598] ;  /* 0x0001660000047ab9 */ /* 0x000fe20000000a00 */
[----:B------:R-:W-:Y:S01]  /*0bf0*/  ULDC.64 UR36, c[0x0][0x208] ;  /* 0x0000820000247ab9 */ /* 0x000fe20000000a00 */
[----:B------:R-:W-:-:S04]  /*0c00*/  ISETP.NE.U32.AND P0, PT, RZ, UR4, PT ;  /* 0x00000004ff007c0c */ /* 0x000fc8000bf05070 */
[----:B------:R-:W-:-:S13]  /*0c10*/  ISETP.NE.AND.EX P0, PT, RZ, UR5, PT, P0 ;  /* 0x00000005ff007c0c */ /* 0x000fda000bf05300 */
[----:B------:R-:W-:Y:S05]  /*0c20*/  @!P0 BRA `(.L_x_7) ;  /* 0x00000000001c8947 */ /* 0x000fea0003800000 */
[----:B------:R-:W0:Y:S02]  /*0c30*/  LDC.64 R4, c[0x0][0x598] ;  /* 0x00016600ff047b82 */ /* 0x000e240000000a00 */
[----:B0-----:R-:W2:Y:S02]  /*0c40*/  LDG.E.64 R4, desc[UR36][R4.64] ;  /* 0x0000002404047981 */ /* 0x001ea4000c1e1b00 */
[----:B--2---:R-:W-:-:S04]  /*0c50*/  ISETP.NE.U32.AND P0, PT, R4, RZ, PT ;  /* 0x000000ff0400720c */ /* 0x004fc80003f05070 */
[----:B------:R-:W-:-:S13]  /*0c60*/  ISETP.NE.AND.EX P0, PT, R5, RZ, PT, P0 ;  /* 0x000000ff0500720c */ /* 0x000fda0003f05300 */
[----:B------:R-:W-:Y:S05]  /*0c70*/  @!P0 BRA `(.L_x_7) ;  /* 0x0000000000088947 */ /* 0x000fea0003800000 */
[----:B------:R0:W5:Y:S01]  /*0c80*/  LD.E R154, desc[UR36][R4.64] ;  /* 0x00000024049a7980 */ /* 0x000162000c101900 */
[----:B------:R-:W-:Y:S05]  /*0c90*/  BRA `(.L_x_8) ;  /* 0x0000000000247947 */ /* 0x000fea0003800000 */
.L_x_7:
[----:B------:R-:W-:Y:S02]  /*0ca0*/  ULDC.64 UR4, c[0x0][0x588] ;  /* 0x0001620000047ab9 */ /* 0x000fe40000000a00 */
[----:B------:R-:W-:-:S04]  /*0cb0*/  ISETP.NE.U32.AND P0, PT, RZ, UR4, PT ;  /* 0x00000004ff007c0c */ /* 0x000fc8000bf05070 */
[----:B------:R-:W-:-:S13]  /*0cc0*/  ISETP.NE.AND.EX P0, PT, RZ, UR5, PT, P0 ;  /* 0x00000005ff007c0c */ /* 0x000fda000bf05300 */
[----:B------:R-:W-:Y:S05]  /*0cd0*/  @!P0 BRA `(.L_x_9) ;  /* 0x00000000000c8947 */ /* 0x000fea0003800000 */
[----:B------:R-:W0:Y:S02]  /*0ce0*/  LDC.64 R154, c[0x0][0x588] ;  /* 0x00016200ff9a7b82 */ /* 0x000e240000000a00 */
[----:B0-----:R1:W5:Y:S01]  /*0cf0*/  LDG.E R154, desc[UR36][R154.64] ;  /* 0x000000249a9a7981 */ /* 0x001362000c1e1900 */
[----:B------:R-:W-:Y:S05]  /*0d00*/  BRA `(.L_x_8) ;  /* 0x0000000000087947 */ /* 0x000fea0003800000 */
.L_x_9:
[----:B------:R-:W-:Y:S02]  /*0d10*/  ULDC UR4, c[0x0][0x580] ;  /* 0x0001600000047ab9 */ /* 0x000fe40000000800 */
[----:B------:R-:W-:-:S07]  /*0d20*/  IMAD.U32 R154, RZ, RZ, UR4 ;  /* 0x00000004ff9a7e24 */ /* 0x000fce000f8e00ff */
.L_x_8:
[----:B------:R-:W-:Y:S02]  /*0d30*/  ULDC.64 UR4, c[0x0][0x5a0] ;  /* 0x0001680000047ab9 */ /* 0x000fe40000000a00 */
[----:B------:R-:W-:-:S04]  /*0d40*/  ISETP.NE.U32.AND P0, PT, RZ, UR4, PT ;  /* 0x00000004ff007c0c */ /* 0x000fc8000bf05070 */
[----:B------:R-:W-:-:S13]  /*0d50*/  ISETP.NE.AND.EX P0, PT, RZ, UR5, PT, P0 ;  /* 0x00000005ff007c0c */ /* 0x000fda000bf05300 */
[----:B------:R-:W-:Y:S05]  /*0d60*/  @!P0 BRA `(.L_x_10) ;  /* 0x00000000001c8947 */ /* 0x000fea0003800000 */
[----:B0-----:R-:W0:Y:S02]  /*0d70*/  LDC.64 R4, c[0x0][0x5a0] ;  /* 0x00016800ff047b82 */ /* 0x001e240000000a00 */
[----:B0-----:R-:W2:Y:S02]  /*0d80*/  LDG.E.64 R4, desc[UR36][R4.64] ;  /* 0x0000002404047981 */ /* 0x001ea4000c1e1b00 */
[----:B--2---:R-:W-:-:S04]  /*0d90*/  ISETP.NE.U32.AND P0, PT, R4, RZ, PT ;  /* 0x000000ff0400720c */ /* 0x004fc80003f05070 */
[----:B------:R-:W-:-:S13]  /*0da0*/  ISETP.NE.AND.EX P0, PT, R5, RZ, PT, P0 ;  /* 0x000000ff0500720c */ /* 0x000fda0003f05300 */
[----:B------:R-:W-:Y:S05]  /*0db0*/  @!P0 BRA `(.L_x_10) ;  /* 0x0000000000088947 */ /* 0x000fea0003800000 */
[----:B-1----:R0:W5:Y:S01]  /*0dc0*/  LD.E R155, desc[UR36][R4.64] ;  /* 0x00000024049b7980 */ /* 0x002162000c101900 */
[----:B------:R-:W-:Y:S05]  /*0dd0*/  BRA `(.L_x_11) ;  /* 0x0000000000247947 */ /* 0x000fea0003800000 */
.L_x_10:
[----:B------:R-:W-:Y:S02]  /*0de0*/  ULDC.64 UR4, c[0x0][0x590] ;  /* 0x0001640000047ab9 */ /* 0x000fe40000000a00 */
[----:B------:R-:W-:-:S04]  /*0df0*/  ISETP.NE.U32.AND P0, PT, RZ, UR4, PT ;  /* 0x00000004ff007c0c */ /* 0x000fc8000bf05070 */
[----:B------:R-:W-:-:S13]  /*0e00*/  ISETP.NE.AND.EX P0, PT, RZ, UR5, PT, P0 ;  /* 0x00000005ff007c0c */ /* 0x000fda000bf05300 */
[----:B------:R-:W-:Y:S05]  /*0e10*/  @!P0 BRA `(.L_x_12) ;  /* 0x00000000000c8947 */ /* 0x000fea0003800000 */
[----:B0-----:R-:W1:Y:S02]  /*0e20*/  LDC.64 R4, c[0x0][0x590] ;  /* 0x00016400ff047b82 */ /* 0x001e640000000a00 */
[----:B-1----:R1:W5:Y:S01]  /*0e30*/  LDG.E R155, desc[UR36][R4.64] ;  /* 0x00000024049b7981 */ /* 0x002362000c1e1900 */
[----:B------:R-:W-:Y:S05]  /*0e40*/  BRA `(.L_x_11) ;  /* 0x0000000000087947 */ /* 0x000fea0003800000 */
.L_x_12:
[----:B------:R-:W-:Y:S02]  /*0e50*/  ULDC UR4, c[0x0][0x584] ;  /* 0x0001610000047ab9 */ /* 0x000fe40000000800 */
[----:B-1----:R-:W-:-:S07]  /*0e60*/  IMAD.U32 R155, RZ, RZ, UR4 ;  /* 0x00000004ff9b7e24 */ /* 0x002fce000f8e00ff */
.L_x_11:
[----:B------:R-:W-:-:S13]  /*0e70*/  LOP3.LUT P0, RZ, R0, 0xff, RZ, 0xc0, !PT ;  /* 0x000000ff00ff7812 */ /* 0x000fda000780c0ff */
[----:B------:R-:W-:Y:S05]  /*0e80*/  @!P0 EXIT ;  /* 0x000000000000894d */ /* 0x000fea0003800000 */
[----:B------:R-:W-:Y:S01]  /*0e90*/  ULDC UR4, c[0x0][0x28c] ;  /* 0x0000a30000047ab9 */ /* 0x000fe20000000800 */
[----:B------:R-:W-:Y:S01]  /*0ea0*/  LOP3.LUT R164, R19, 0x1, RZ, 0xfc, !PT ;  /* 0x0000000113a47812 */ /* 0x000fe200078efcff */
[----:B------:R-:W-:Y:S01]  /*0eb0*/  UIADD3 UR4, UR4, 0x3f, URZ ;  /* 0x0000003f04047890 */ /* 0x000fe2000fffe03f */
[----:B------:R-:W-:Y:S01]  /*0ec0*/  UMOV UR38, URZ ;  /* 0x0000003f00267c82 */ /* 0x000fe20008000000 */
[----:B------:R-:W-:Y:S02]  /*0ed0*/  UMOV UR39, URZ ;  /* 0x0000003f00277c82 */ /* 0x000fe40008000000 */
[----:B------:R-:W-:-:S04]  /*0ee0*/  USHF.R.S32.HI UR5, URZ, 0x1f, UR4 ;  /* 0x0000001f3f057899 */ /* 0x000fc80008011404 */
[----:B------:R-:W-:-:S04]  /*0ef0*/  ULEA.HI UR5, UR5, UR4, URZ, 0x6 ;  /* 0x0000000405057291 */ /* 0x000fc8000f8f303f */
[----:B------:R-:W-:-:S12]  /*0f00*/  USHF.R.S32.HI UR40, URZ, 0x6, UR5 ;  /* 0x000000063f287899 */ /* 0x000fd80008011405 */
.L_x_284:
[----:B------:R-:W-:Y:S01]  /*0f10*/  LOP3.LUT R0, R18, 0x80, RZ, 0xc0, !PT ;  /* 0x0000008012007812 */ /* 0x000fe200078ec0ff */
[----:B--2---:R-:W2:Y:S01]  /*0f20*/  S2UR UR7, SR_CgaCtaId ;  /* 0x00000000000779c3 */ /* 0x004ea20000008800 */
[----:B------:R-:W-:Y:S02]  /*0f30*/  UMOV UR6, 0x400 ;  /* 0x0000040000067882 */ /* 0x000fe40000000000 */
[----:B------:R-:W-:-:S06]  /*0f40*/  SHF.R.U32.HI R0, RZ, 0x7, R0 ;  /* 0x00000007ff007819 */ /* 0x000fcc0000011600 */
[----:B---3--:R-:W3:Y:S01]  /*0f50*/  SHFL.IDX PT, R0, R0, RZ, 0x1f ;  /* 0x00001fff00007589 */ /* 0x008ee200000e0000 */
[----:B--2---:R-:W-:Y:S01]  /*0f60*/  ULEA UR42, UR7, UR6, 0x18 ;  /* 0x00000006072a7291 */ /* 0x004fe2000f8ec03f */
[----:B---3--:R-:W-:-:S13]  /*0f70*/  R2UR UR4, R0 ;  /* 0x00000000000472ca */ /* 0x008fda00000e0000 */
[----:B------:R-:W-:-:S04]  /*0f80*/  ULEA.HI UR5, UR4, UR4, URZ, 0x1 ;  /* 0x0000000404057291 */ /* 0x000fc8000f8f083f */
[----:B------:R-:W-:-:S04]  /*0f90*/  ULOP3.LUT UR5, UR5, 0x7fffe, URZ, 0xc0, !UPT ;  /* 0x0007fffe05057892 */ /* 0x000fc8000f8ec03f */
[----:B------:R-:W-:-:S03]  /*0fa0*/  UIADD3 UR5, UR4, -UR5, URZ ;  /* 0x8000000504057290 */ /* 0x000fc6000fffe03f */
[----:B------:R-:W-:Y:S01]  /*0fb0*/  ULDC UR4, c[0x0][0x28c] ;  /* 0x0000a30000047ab9 */ /* 0x000fe20000000800 */
[----:B------:R-:W-:Y:S01]  /*0fc0*/  ULEA UR5, UR5, UR42, 0xd ;  /* 0x0000002a05057291 */ /* 0x000fe2000f8e683f */
[----:B------:R-:W-:-:S03]  /*0fd0*/  ISETP.LT.AND P0, PT, RZ, UR4, PT ;  /* 0x00000004ff007c0c */ /* 0x000fc6000bf01270 */
[----:B------:R-:W-:-:S04]  /*0fe0*/  UIADD3 UR5, UR5, 0x100, URZ ;  /* 0x0000010005057890 */ /* 0x000fc8000fffe03f */
[----:B------:R-:W-:-:S04]  /*0ff0*/  USHF.R.U32.HI UR5, URZ, 0x4, UR5 ;  /* 0x000000043f057899 */ /* 0x000fc80008011605 */
[----:B------:R-:W-:Y:S02]  /*1000*/  ULOP3.LUT UR41, UR5, 0x3fff, URZ, 0xc0, !UPT ;  /* 0x00003fff05297892 */ /* 0x000fe4000f8ec03f */
[----:B-1--45:R-:W-:Y:S10]  /*1010*/  @P0 BRA `(.L_x_13) ;  /* 0x0000000000400947 */ /* 0x032ff40003800000 */
[----:B------:R-:W-:Y:S01]  /*1020*/  MOV R0, 0x0 ;  /* 0x0000000000007802 */ /* 0x000fe20000000f00 */
[----:B------:R-:W-:Y:S01]  /*1030*/  ULDC.64 UR4, c[0x4][0x68] ;  /* 0x01001a0000047ab9 */ /* 0x000fe20000000a00 */
[----:B------:R-:W-:Y:S01]  /*1040*/  ULDC.64 UR6, c[0x4][0x8] ;  /* 0x0100020000067ab9 */ /* 0x000fe20000000a00 */
[----:B01----:R-:W-:Y:S01]  /*1050*/  IMAD.U32 R4, RZ, RZ, UR4 ;  /* 0x00000004ff047e24 */ /* 0x003fe2000f8e00ff */
[----:B------:R0:W1:Y:S01]  /*1060*/  LDC.64 R14, c[0x4][R0] ;  /* 0x01000000000e7b82 */ /* 0x0000620000000a00 */
[----:B------:R-:W-:Y:S01]  /*1070*/  IMAD.U32 R5, RZ, RZ, UR5 ;  /* 0x00000005ff057e24 */ /* 0x000fe2000f8e00ff */
[----:B------:R-:W-:Y:S01]  /*1080*/  ULDC.64 UR4, c[0x4][0x70] ;  /* 0x01001c0000047ab9 */ /* 0x000fe20000000a00 */
[----:B------:R-:W-:Y:S01]  /*1090*/  IMAD.U32 R10, RZ, RZ, UR6 ;  /* 0x00000006ff0a7e24 */ /* 0x000fe2000f8e00ff */
[----:B------:R-:W-:Y:S01]  /*10a0*/  MOV R6, UR4 ;  /* 0x0000000400067c02 */ /* 0x000fe20008000f00 */
[----:B------:R-:W-:Y:S02]  /*10b0*/  IMAD.U32 R7, RZ, RZ, UR5 ;  /* 0x00000005ff077e24 */ /* 0x000fe4000f8e00ff */
[----:B------:R-:W-:-:S02]  /*10c0*/  IMAD.U32 R11, RZ, RZ, UR7 ;  /* 0x00000007ff0b7e24 */ /* 0x000fc4000f8e00ff */
[----:B------:R-:W-:Y:S02]  /*10d0*/  IMAD.MOV.U32 R8, RZ, RZ, 0x1e1 ;  /* 0x000001e1ff087424 */ /* 0x000fe400078e00ff */
[----:B------:R-:W-:Y:S02]  /*10e0*/  IMAD.MOV.U32 R12, RZ, RZ, 0x1 ;  /* 0x00000001ff0c7424 */ /* 0x000fe400078e00ff */
[----:B0-----:R-:W-:-:S07]  /*10f0*/  IMAD.MOV.U32 R13, RZ, RZ, RZ ;  /* 0x000000ffff0d7224 */ /* 0x001fce00078e00ff */
[----:B------:R-:W-:-:S07]  /*1100*/  LEPC R20, `(.L_x_13) ;  /* 0x000000001014794e */ /* 0x000fce0000000000 */
[----:B-1---5:R-:W-:Y:S05]  /*1110*/  CALL.ABS.NOINC R14 ;  /* 0x000000000e007343 */ /* 0x022fea0003c00000 */
.L_x_13:
[----:B------:R-:W-:-:S13]  /*1120*/  ISETP.NE.AND P0, PT, R164, 0x3, PT ;  /* 0x00000003a400780c */ /* 0x000fda0003f05270 */
[----:B------:R-:W-:Y:S05]  /*1130*/  @!P0 BRA `(.L_x_14) ;  /* 0x0000000000048947 */ /* 0x000fea0003800000 */
[----:B------:R-:W-:Y:S01]  /*1140*/  BPT.TRAP 0x1 ;  /* 0x000000040000795c */ /* 0x000fe20000300000 */
.L_x_14:
[----:B------:R-:W-:Y:S01]  /*1150*/  IMAD.U32 R0, RZ, RZ, UR38 ;  /* 0x00000026ff007e24 */ /* 0x000fe2000f8e00ff */
[----:B------:R-:W-:-:S04]  /*1160*/  MOV R3, UR39 ;  /* 0x0000002700037c02 */ /* 0x000fc80008000f00 */
[----:B------:R-:W-:Y:S02]  /*1170*/  LEA R3, R3, UR42, 0x3 ;  /* 0x0000002a03037c11 */ /* 0x000fe4000f8e18ff */
[----:B------:R-:W-:-:S04]  /*1180*/  SHF.L.U32 R0, R0, 0x1f, RZ ;  /* 0x0000001f00007819 */ /* 0x000fc800000006ff */
[----:B------:R2:W3:Y:S01]  /*1190*/  SYNCS.PHASECHK.TRANS64.TRYWAIT P1, [R3+URZ], R0 ;  /* 0x00000000030075a7 */ /* 0x0004e2000802017f */
[----:B------:R-:W-:Y:S05]  /*11a0*/  @!P0 BRA `(.L_x_15) ;  /* 0x0000000000048947 */ /* 0x000fea0003800000 */
[----:B------:R-:W-:Y:S01]  /*11b0*/  BPT.TRAP 0x1 ;  /* 0x000000040000795c */ /* 0x000fe20000300000 */
.L_x_15:
[----:B---3--:R-:W-:Y:S05]  /*11c0*/  @P1 BRA `(.L_x_16) ;  /* 0x0000000000081947 */ /* 0x008fea0003800000 */
[----:B------:R-:W3:Y:S02]  /*11d0*/  SYNCS.PHASECHK.TRANS64.TRYWAIT P1, [R3+URZ], R0 ;  /* 0x00000000030075a7 */ /* 0x000ee4000802017f */
[----:B---3--:R-:W-:Y:S05]  /*11e0*/  @!P1 BRA `(.L_x_17) ;  /* 0x000000ac00dc9947 */ /* 0x008fea0003800000 */
.L_x_16:
[----:B------:R-:W-:-:S04]  /*11f0*/  UISETP.LT.AND UP0, UPT, UR40, 0x1, UPT ;  /* 0x000000012800788c */ /* 0x000fc8000bf01270 */
[----:B------:R-:W-:-:S04]  /*1200*/  USEL UR4, UR40, 0x1, UP0 ;  /* 0x0000000128047887 */ /* 0x000fc80008000000 */
[----:B------:R-:W-:-:S06]  /*1210*/  UIADD3 UR4, UR40, -UR4, URZ ;  /* 0x8000000428047290 */ /* 0x000fcc000fffe03f */
[----:B--23--:R-:W-:Y:S01]  /*1220*/  IMAD.U32 R0, RZ, RZ, UR4 ;  /* 0x00000004ff007e24 */ /* 0x00cfe2000f8e00ff */
[----:B------:R-:W-:Y:S05]  /*1230*/  WARPSYNC.ALL ;  /* 0x0000000000007948 */ /* 0x000fea0003800000 */
[----:B------:R-:W-:Y:S01]  /*1240*/  ISETP.GE.AND P1, PT, R0, 0x1, PT ;  /* 0x000000010000780c */ /* 0x000fe20003f26270 */
[----:B------:R-:W-:Y:S01]  /*1250*/  UIADD3 UR4, UR42, 0x18100, URZ ;  /* 0x000181002a047890 */ /* 0x000fe2000fffe03f */
[----:B------:R-:W-:Y:S01]  /*1260*/  WARPGROUP.ARRIVE ;  /* 0x00000000000079c5 */ /* 0x000fe20000000000 */
[----:B------:R-:W-:Y:S01]  /*1270*/  UMOV UR9, 0x40000040 ;  /* 0x4000004000097882 */ /* 0x000fe20000000000 */
[----:B------:R-:W-:Y:S01]  /*1280*/  UMOV UR11, 0x40000040 ;  /* 0x40000040000b7882 */ /* 0x000fe20000000000 */
[----:B------:R-:W-:-:S04]  /*1290*/  USHF.R.U32.HI UR4, URZ, 0x4, UR4 ;  /* 0x000000043f047899 */ /* 0x000fc80008011604 */
[----:B------:R-:W-:Y:S02]  /*12a0*/  ULOP3.LUT UR5, UR4, 0x3fff, URZ, 0xc0, !UPT ;  /* 0x00003fff04057892 */ /* 0x000fe4000f8ec03f */
[----:B------:R-:W-:Y:S02]  /*12b0*/  ULOP3.LUT UR4, UR41, 0x10000, URZ, 0xfc, !UPT ;  /* 0x0001000029047892 */ /* 0x000fe4000f8efc3f */
[----:B------:R-:W-:Y:S02]  /*12c0*/  ULOP3.LUT UR5, UR5, 0x10000, URZ, 0xfc, !UPT ;  /* 0x0001000005057892 */ /* 0x000fe4000f8efc3f */
[----:B------:R-:W-:Y:S02]  /*12d0*/  ULEA UR6, UR39, UR4, 0xb ;  /* 0x0000000427067291 */ /* 0x000fe4000f8e583f */
[----:B------:R-:W-:-:S05]  /*12e0*/  ULEA UR7, UR39, UR5, 0xa ;  /* 0x0000000527077291 */ /* 0x000fca000f8e503f */
[----:B------:R-:W-:Y:S02]  /*12f0*/  UMOV UR8, UR6 ;  /* 0x0000000600087c82 */ /* 0x000fe40008000000 */
[----:B------:R-:W-:Y:S02]  /*1300*/  UMOV UR10, UR7 ;  /* 0x00000007000a7c82 */ /* 0x000fe40008000000 */
[----:B------:R-:W-:Y:S01]  /*1310*/  HGMMA.64x128x16.F32 R88, gdesc[UR8], RZ, !UPT, gsb0 ;  /* 0x01e00000085879f0 */ /* 0x000fe2000c0008ff */
[----:B------:R-:W-:Y:S01]  /*1320*/  UIADD3 UR8, UR6, 0x400, URZ ;  /* 0x0000040006087890 */ /* 0x000fe2000fffe03f */
[----:B------:R-:W-:Y:S01]  /*1330*/  UMOV UR9, 0x40000040 ;  /* 0x4000004000097882 */ /* 0x000fe20000000000 */
[----:B------:R-:W-:Y:S02]  /*1340*/  WARPGROUP.DEPBAR.LE gsb0, 0x0 ;  /* 0x00008000000079c5 */ /* 0x000fe40000010000 */
[----:B------:R-:W-:-:S07]  /*1350*/  WARPGROUP.ARRIVE ;  /* 0x00000000000079c5 */ /* 0x000fce0000000000 */
[----:B------:R-:W-:Y:S01]  /*1360*/  HGMMA.64x128x16.F32 R24, gdesc[UR8], RZ, !UPT, gsb0 ;  /* 0x01e00000081879f0 */ /* 0x000fe2000c0008ff */
[----:B------:R-:W-:Y:S02]  /*1370*/  UIADD3 UR8, UR6, 0x2, URZ ;  /* 0x0000000206087890 */ /* 0x000fe4000fffe03f */
[----:B------:R-:W-:Y:S01]  /*1380*/  UIADD3 UR10, UR7, 0x2, URZ ;  /* 0x00000002070a7890 */ /* 0x000fe2000fffe03f */
[----:B------:R-:W-:Y:S01]  /*1390*/  UMOV UR9, 0x40000040 ;  /* 0x4000004000097882 */ /* 0x000fe20000000000 */
[----:B------:R-:W-:Y:S01]  /*13a0*/  UMOV UR11, 0x40000040 ;  /* 0x40000040000b7882 */ /* 0x000fe20000000000 */
[----:B------:R-:W-:Y:S02]  /*13b0*/  WARPGROUP.DEPBAR.LE gsb0, 0x0 ;  /* 0x00008000000079c5 */ /* 0x000fe40000010000 */
[----:B------:R-:W-:-:S06]  /*13c0*/  WARPGROUP.ARRIVE ;  /* 0x00000000000079c5 */ /* 0x000fcc0000000000 */
[----:B------:R-:W-:Y:S01]  /*13d0*/  HGMMA.64x128x16.F32 R88, gdesc[UR8], R88, gsb0 ;  /* 0x01e00000085879f0 */ /* 0x000fe20008000858 */
[----:B------:R-:W-:Y:S01]  /*13e0*/  UIADD3 UR8, UR6, 0x402, URZ ;  /* 0x0000040206087890 */ /* 0x000fe2000fffe03f */
[----:B------:R-:W-:Y:S01]  /*13f0*/  UMOV UR9, 0x40000040 ;  /* 0x4000004000097882 */ /* 0x000fe20000000000 */
[----:B------:R-:W-:Y:S02]  /*1400*/  WARPGROUP.DEPBAR.LE gsb0, 0x0 ;  /* 0x00008000000079c5 */ /* 0x000fe40000010000 */
[----:B------:R-:W-:-:S07]  /*1410*/  WARPGROUP.ARRIVE ;  /* 0x00000000000079c5 */ /* 0x000fce0000000000 */
[----:B------:R-:W-:Y:S01]  /*1420*/  HGMMA.64x128x16.F32 R24, gdesc[UR8], R24, gsb0 ;  /* 0x01e00000081879f0 */ /* 0x000fe20008000818 */
        /* <DEDUP_REMOVED lines=23> */
[----:B------:R-:W-:Y:S03]  /*15a0*/  HGMMA.64x128x16.F32 R24, gdesc[UR8], R24, gsb0 ;  /* 0x01e00000081879f0 */ /* 0x000fe60008000818 */
[----:B------:R-:W-:Y:S02]  /*15b0*/  WARPGROUP.DEPBAR.LE gsb0, 0x0 ;  /* 0x00008000000079c5 */ /* 0x000fe40000010000 */
[----:B------:R-:W-:Y:S05]  /*15c0*/  @!P1 BRA `(.L_x_18) ;  /* 0x0000000400689947 */ /* 0x000fea0003800000 */
[----:B------:R-:W-:-:S04]  /*15d0*/  UIADD3 UR6, UR39, 0x1, URZ ;  /* 0x0000000127067890 */ /* 0x000fc8000fffe03f */
[----:B------:R-:W-:-:S04]  /*15e0*/  UISETP.NE.AND UP0, UPT, UR6, 0x3, UPT ;  /* 0x000000030600788c */ /* 0x000fc8000bf05270 */
[----:B------:R-:W-:Y:S02]  /*15f0*/  USEL UR7, URZ, 0x1, UP0 ;  /* 0x000000013f077887 */ /* 0x000fe40008000000 */
[----:B------:R-:W-:Y:S02]  /*1600*/  USEL UR6, UR6, URZ, UP0 ;  /* 0x0000003f06067287 */ /* 0x000fe40008000000 */
[----:B------:R-:W-:-:S06]  /*1610*/  ULOP3.LUT UR7, UR38, UR7, URZ, 0x3c, !UPT ;  /* 0x0000000726077292 */ /* 0x000fcc000f8e3c3f */
[----:B01----:R-:W-:Y:S01]  /*1620*/  IMAD.U32 R5, RZ, RZ, UR7 ;  /* 0x00000007ff057e24 */ /* 0x003fe2000f8e00ff */
[----:B------:R-:W-:-:S06]  /*1630*/  UMOV UR7, UR39 ;  /* 0x0000002700077c82 */ /* 0x000fcc0008000000 */
.L_x_25:
[----:B01----:R-:W-:Y:S05]  /*1640*/  @!P0 BRA `(.L_x_19) ;  /* 0x0000000000048947 */ /* 0x003fea0003800000 */
[----:B------:R-:W-:Y:S01]  /*1650*/  BPT.TRAP 0x1 ;  /* 0x000000040000795c */ /* 0x000fe20000300000 */
.L_x_19:
[----:B------:R-:W0:Y:S01]  /*1660*/  S2UR UR9, SR_CgaCtaId ;  /* 0x00000000000979c3 */ /* 0x000e220000008800 */
[----:B------:R-:W-:Y:S01]  /*1670*/  UMOV UR8, 0x400 ;  /* 0x0000040000087882 */ /* 0x000fe20000000000 */
[----:B------:R-:W-:Y:S01]  /*1680*/  SHF.L.U32 R3, R5, 0x1f, RZ ;  /* 0x0000001f05037819 */ /* 0x000fe200000006ff */
[----:B0-----:R-:W-:-:S04]  /*1690*/  ULEA UR14, UR9, UR8, 0x18 ;  /* 0x00000008090e7291 */ /* 0x001fc8000f8ec03f */
[----:B------:R-:W-:-:S09]  /*16a0*/  ULEA UR8, UR6, UR14, 0x3 ;  /* 0x0000000e06087291 */ /* 0x000fd2000f8e183f */
[----:B------:R0:W1:Y:S01]  /*16b0*/  SYNCS.PHASECHK.TRANS64.TRYWAIT P1, [UR8], R3 ;  /* 0x00000003ff0075a7 */ /* 0x0000620008020148 */
[----:B------:R-:W-:Y:S05]  /*16c0*/  @!P0 BRA `(.L_x_20) ;  /* 0x0000000000048947 */ /* 0x000fea0003800000 */
[----:B------:R-:W-:Y:S01]  /*16d0*/  BPT.TRAP 0x1 ;  /* 0x000000040000795c */ /* 0x000fe20000300000 */
.L_x_20:
[----:B-1----:R-:W-:Y:S05]  /*16e0*/  @P1 BRA `(.L_x_21) ;  /* 0x0000000000081947 */ /* 0x002fea0003800000 */
[----:B------:R-:W1:Y:S02]  /*16f0*/  SYNCS.PHASECHK.TRANS64.TRYWAIT P1, [UR8], R3 ;  /* 0x00000003ff0075a7 */ /* 0x000e640008020148 */
[----:B-1----:R-:W-:Y:S05]  /*1700*/  @!P1 BRA `(.L_x_22) ;  /* 0x000000a800a89947 */ /* 0x002fea0003800000 */
.L_x_21:
[----:B------:R-:W-:Y:S01]  /*1710*/  ULEA UR12, UR6, UR4, 0xb ;  /* 0x00000004060c7291 */ /* 0x000fe2000f8e583f */
[----:B------:R-:W-:Y:S01]  /*1720*/  WARPGROUP.ARRIVE ;  /* 0x00000000000079c5 */ /* 0x000fe20000000000 */
[----:B------:R-:W-:Y:S01]  /*1730*/  ULEA UR13, UR6, UR5, 0xa ;  /* 0x00000005060d7291 */ /* 0x000fe2000f8e503f */
[----:B------:R-:W-:Y:S01]  /*1740*/  UMOV UR9, 0x40000040 ;  /* 0x4000004000097882 */ /* 0x000fe20000000000 */
[----:B------:R-:W-:-:S03]  /*1750*/  UMOV UR11, 0x40000040 ;  /* 0x40000040000b7882 */ /* 0x000fc60000000000 */
[----:B------:R-:W-:Y:S02]  /*1760*/  UMOV UR8, UR12 ;  /* 0x0000000c00087c82 */ /* 0x000fe40008000000 */
[----:B------:R-:W-:Y:S02]  /*1770*/  UMOV UR10, UR13 ;  /* 0x0000000d000a7c82 */ /* 0x000fe40008000000 */
        /* <DEDUP_REMOVED lines=44> */
[----:B------:R-:W-:Y:S01]  /*1a40*/  BPT.TRAP 0x1 ;  /* 0x000000040000795c */ /* 0x000fe20000300000 */
.L_x_23:
[----:B------:R-:W-:Y:S01]  /*1a50*/  ULEA UR8, UR7, UR14, 0x3 ;  /* 0x0000000e07087291 */ /* 0x000fe2000f8e183f */
[----:B------:R-:W-:-:S03]  /*1a60*/  ISETP.GT.U32.AND P1, PT, R19, 0x1, PT ;  /* 0x000000011300780c */ /* 0x000fc60003f24070 */
[----:B------:R-:W-:-:S04]  /*1a70*/  UIADD3 UR8, UR8, 0x18, URZ ;  /* 0x0000001808087890 */ /* 0x000fc8000fffe03f */
[----:B------:R-:W-:-:S09]  /*1a80*/  UPRMT UR8, URZ, 0x654, UR8 ;  /* 0x000006543f087896 */ /* 0x000fd20008000008 */
[----:B------:R-:W-:Y:S01]  /*1a90*/  SYNCS.ARRIVE.TRANS64.RED.A1T0 RZ, [UR8], RZ ;  /* 0x000000ffffff79a7 */ /* 0x000fe20008100408 */
[----:B------:R-:W-:Y:S05]  /*1aa0*/  @P1 BRA `(.L_x_24) ;  /* 0x0000000000041947 */ /* 0x000fea0003800000 */
[----:B------:R-:W-:Y:S01]  /*1ab0*/  BPT.TRAP 0x1 ;  /* 0x000000040000795c */ /* 0x000fe20000300000 */
.L_x_24:
[----:B------:R-:W-:Y:S01]  /*1ac0*/  UIADD3 UR6, UR6, 0x1, URZ ;  /* 0x0000000106067890 */ /* 0x000fe2000fffe03f */
[C---:B------:R-:W-:Y:S01]  /*1ad0*/  ISETP.GT.AND P1, PT, R0.reuse, 0x1, PT ;  /* 0x000000010000780c */ /* 0x040fe20003f24270 */
[----:B------:R-:W-:Y:S01]  /*1ae0*/  UIADD3 UR7, UR7, 0x1, URZ ;  /* 0x0000000107077890 */ /* 0x000fe2000fffe03f */
[----:B------:R-:W-:Y:S01]  /*1af0*/  VIADD R0, R0, 0xffffffff ;  /* 0xffffffff00007836 */ /* 0x000fe20000000000 */
[----:B------:R-:W-:Y:S02]  /*1b00*/  UISETP.NE.AND UP0, UPT, UR6, 0x3, UPT ;  /* 0x000000030600788c */ /* 0x000fe4000bf05270 */
[----:B------:R-:W-:Y:S02]  /*1b10*/  UISETP.NE.AND UP1, UPT, UR7, 0x3, UPT ;  /* 0x000000030700788c */ /* 0x000fe4000bf25270 */
[----:B------:R-:W-:Y:S02]  /*1b20*/  USEL UR8, URZ, 0x1, UP0 ;  /* 0x000000013f087887 */ /* 0x000fe40008000000 */
[----:B------:R-:W-:-:S02]  /*1b30*/  USEL UR6, UR6, URZ, UP0 ;  /* 0x0000003f06067287 */ /* 0x000fc40008000000 */
[----:B------:R-:W-:Y:S02]  /*1b40*/  USEL UR7, UR7, URZ, UP1 ;  /* 0x0000003f07077287 */ /* 0x000fe40008800000 */
[----:B------:R-:W-:Y:S01]  /*1b50*/  LOP3.LUT R5, R5, UR8, RZ, 0x3c, !PT ;  /* 0x0000000805057c12 */ /* 0x000fe2000f8e3cff */
[----:B------:R-:W-:Y:S09]  /*1b60*/  @P1 BRA `(.L_x_25) ;  /* 0xfffffff800b41947 */ /* 0x000ff2000383ffff */
.L_x_18:
[----:B------:R-:W2:Y:S02]  /*1b70*/  LDC R0, c[0x0][0x28c] ;  /* 0x0000a300ff007b82 */ /* 0x000ea40000000800 */
[----:B--2---:R-:W-:-:S13]  /*1b80*/  ISETP.GE.AND P1, PT, R0, 0x1, PT ;  /* 0x000000010000780c */ /* 0x004fda0003f26270 */
[----:B------:R-:W-:Y:S05]  /*1b90*/  @!P1 BRA `(.L_x_26) ;  /* 0x0000000000489947 */ /* 0x000fea0003800000 */
[----:B------:R-:W-:Y:S05]  /*1ba0*/  @!P0 BRA `(.L_x_27) ;  /* 0x0000000000048947 */ /* 0x000fea0003800000 */
[----:B------:R-:W-:Y:S01]  /*1bb0*/  BPT.TRAP 0x1 ;  /* 0x000000040000795c */ /* 0x000fe20000300000 */
.L_x_27:
[----:B------:R-:W2:Y:S01]  /*1bc0*/  S2UR UR7, SR_CgaCtaId ;  /* 0x00000000000779c3 */ /* 0x000ea20000008800 */
[----:B------:R-:W-:Y:S01]  /*1bd0*/  UISETP.LT.AND UP0, UPT, UR40, 0x1, UPT ;  /* 0x000000012800788c */ /* 0x000fe2000bf01270 */
[----:B------:R-:W-:-:S03]  /*1be0*/  ISETP.GT.U32.AND P0, PT, R19, 0x1, PT ;  /* 0x000000011300780c */ /* 0x000fc60003f04070 */
[----:B------:R-:W-:-:S04]  /*1bf0*/  USEL UR6, UR40, 0x1, UP0 ;  /* 0x0000000128067887 */ /* 0x000fc80008000000 */
[----:B------:R-:W-:-:S04]  /*1c00*/  UIADD3 UR6, UR39, UR40, -UR6 ;  /* 0x0000002827067290 */ /* 0x000fc8000fffe806 */
[----:B------:R-:W-:-:S04]  /*1c10*/  UIMAD.WIDE.U32 UR4, UR6, -0x55555555, URZ ;  /* 0xaaaaaaab060478a5 */ /* 0x000fc8000f8e003f */
[----:B------:R-:W-:-:S03]  /*1c20*/  USHF.R.U32.HI UR4, URZ, 0x1, UR5 ;  /* 0x000000013f047899 */ /* 0x000fc60008011605 */
[----:B------:R-:W-:Y:S01]  /*1c30*/  UMOV UR5, 0x400 ;  /* 0x0000040000057882 */ /* 0x000fe20000000000 */
[----:B------:R-:W-:Y:S02]  /*1c40*/  UIMAD UR6, UR4, -0x3, UR6 ;  /* 0xfffffffd040678a4 */ /* 0x000fe4000f8e0206 */
[----:B--2---:R-:W-:-:S04]  /*1c50*/  ULEA UR5, UR7, UR5, 0x18 ;  /* 0x0000000507057291 */ /* 0x004fc8000f8ec03f */
[----:B------:R-:W-:-:S04]  /*1c60*/  ULEA UR6, UR6, UR5, 0x3 ;  /* 0x0000000506067291 */ /* 0x000fc8000f8e183f */
[----:B------:R-:W-:-:S04]  /*1c70*/  UIADD3 UR6, UR6, 0x18, URZ ;  /* 0x0000001806067890 */ /* 0x000fc8000fffe03f */
[----:B------:R-:W-:-:S09]  /*1c80*/  UPRMT UR6, URZ, 0x654, UR6 ;  /* 0x000006543f067896 */ /* 0x000fd20008000006 */
[----:B------:R-:W-:Y:S01]  /*1c90*/  SYNCS.ARRIVE.TRANS64.RED.A1T0 RZ, [UR6], RZ ;  /* 0x000000ffffff79a7 */ /* 0x000fe20008100406 */
[----:B------:R-:W-:Y:S05]  /*1ca0*/  @P0 BRA `(.L_x_26) ;  /* 0x0000000000040947 */ /* 0x000fea0003800000 */
[----:B------:R-:W-:Y:S01]  /*1cb0*/  BPT.TRAP 0x1 ;  /* 0x000000040000795c */ /* 0x000fe20000300000 */
.L_x_26:
[----:B------:R-:W2:Y:S01]  /*1cc0*/  LDC R6, c[0x0][0x288] ;  /* 0x0000a200ff067b82 */ /* 0x000ea20000000800 */
[----:B01----:R-:W-:Y:S01]  /*1cd0*/  LOP3.LUT R4, R18, 0x60, RZ, 0xc0, !PT ;  /* 0x0000006012047812 */ /* 0x003fe200078ec0ff */
[----:B------:R-:W-:Y:S01]  /*1ce0*/  IMAD.SHL.U32 R13, R153, 0x80, RZ ;  /* 0x00000080990d7824 */ /* 0x000fe200078e00ff */
[----:B------:R-:W-:Y:S01]  /*1cf0*/  UIADD3 UR39, UR40, UR39, URZ ;  /* 0x0000002728277290 */ /* 0x000fe2000fffe03f */
[----:B------:R-:W-:Y:S01]  /*1d00*/  SHF.R.U32.HI R3, RZ, 0x2, R18 ;  /* 0x00000002ff037819 */ /* 0x000fe20000011612 */
[----:B------:R-:W-:Y:S01]  /*1d10*/  IMAD.SHL.U32 R15, R152, 0x100, RZ ;  /* 0x00000100980f7824 */ /* 0x000fe200078e00ff */
[----:B------:R-:W-:Y:S01]  /*1d20*/  SHF.R.U32.HI R10, RZ, 0x1, R4 ;  /* 0x00000001ff0a7819 */ /* 0x000fe20000011604 */
[----:B------:R-:W-:Y:S01]  /*1d30*/  UISETP.GT.U32.AND UP0, UPT, UR39, 0x2, UPT ;  /* 0x000000022700788c */ /* 0x000fe2000bf04070 */
[----:B------:R-:W-:Y:S01]  /*1d40*/  LOP3.LUT R4, R18, 0x3, RZ, 0xc0, !PT ;  /* 0x0000000312047812 */ /* 0x000fe200078ec0ff */
[----:B------:R-:W-:Y:S01]  /*1d50*/  ULDC UR7, c[0x0][0x284] ;  /* 0x0000a10000077ab9 */ /* 0x000fe20000000800 */
[----:B------:R-:W-:Y:S01]  /*1d60*/  LOP3.LUT R0, R22, 0x1, RZ, 0xc0, !PT ;  /* 0x0000000116007812 */ /* 0x000fe200078ec0ff */
[----:B------:R-:W-:Y:S01]  /*1d70*/  UISETP.LT.U32.AND UP0, UPT, UR40, 0x3, UP0 ;  /* 0x000000032800788c */ /* 0x000fe20008701070 */
[----:B------:R-:W-:Y:S01]  /*1d80*/  LOP3.LUT R3, R3, 0x7, RZ, 0xc0, !PT ;  /* 0x0000000703037812 */ /* 0x000fe200078ec0ff */
[----:B------:R-:W-:Y:S01]  /*1d90*/  UISETP.GE.U32.AND UP1, UPT, UR40, 0x3, UPT ;  /* 0x000000032800788c */ /* 0x000fe2000bf26070 */
[----:B------:R-:W-:Y:S01]  /*1da0*/  SHF.R.S32.HI R21, RZ, 0x1f, R23 ;  /* 0x0000001fff157819 */ /* 0x000fe20000011417 */
[----:B------:R-:W-:Y:S01]  /*1db0*/  IMAD.SHL.U32 R8, R0, 0x40, RZ ;  /* 0x0000004000087824 */ /* 0x000fe200078e00ff */
[----:B------:R-:W-:Y:S01]  /*1dc0*/  IADD3 R5, RZ, -R10, -R3 ;  /* 0x8000000aff057210 */ /* 0x000fe20007ffe803 */
[----:B------:R-:W-:Y:S01]  /*1dd0*/  ULDC.64 UR8, c[0x0][0x5d0] ;  /* 0x0001740000087ab9 */ /* 0x000fe20000000a00 */
[----:B------:R-:W-:-:S02]  /*1de0*/  UIMAD.WIDE.U32 UR4, UR39, -0x55555555, URZ ;  /* 0xaaaaaaab270478a5 */ /* 0x000fc4000f8e003f */
[----:B------:R-:W-:Y:S01]  /*1df0*/  USEL UR6, URZ, 0x1, !UP0 ;  /* 0x000000013f067887 */ /* 0x000fe2000c000000 */
[----:B------:R-:W-:Y:S01]  /*1e00*/  LOP3.LUT R3, R8, 0x40, R3, 0xe2, !PT ;  /* 0x0000004008037812 */ /* 0x000fe200078ee203 */
[----:B------:R-:W-:Y:S01]  /*1e10*/  IMAD.WIDE R8, R152, 0x100, RZ ;  /* 0x0000010098087825 */ /* 0x000fe200078e02ff */
[----:B------:R-:W-:Y:S01]  /*1e20*/  USHF.R.U32.HI UR4, URZ, 0x1, UR5 ;  /* 0x000000013f047899 */ /* 0x000fe20008011605 */
[----:B--2---:R-:W-:Y:S01]  /*1e30*/  ISETP.GE.AND P0, PT, R13, R6, PT ;  /* 0x000000060d00720c */ /* 0x004fe20003f06270 */
[----:B------:R-:W-:Y:S01]  /*1e40*/  ULOP3.LUT UR38, UR38, UR6, URZ, 0x3c, !UPT ;  /* 0x0000000626267292 */ /* 0x000fe2000f8e3c3f */
[----:B------:R-:W-:Y:S01]  /*1e50*/  IMAD R12, R4, -0x2, R6 ;  /* 0xfffffffe040c7824 */ /* 0x000fe200078e0206 */
[----:B------:R-:W-:Y:S01]  /*1e60*/  SHF.L.U32 R6, R18, 0x1, RZ ;  /* 0x0000000112067819 */ /* 0x000fe200000006ff */
[----:B------:R-:W-:Y:S01]  /*1e70*/  IMAD R4, R21, UR8, RZ ;  /* 0x0000000815047c24 */ /* 0x000fe2000f8e02ff */
[----:B------:R-:W-:Y:S01]  /*1e80*/  ISETP.GE.OR P0, PT, R15, UR7, P0 ;  /* 0x000000070f007c0c */ /* 0x000fe20008706670 */
[----:B------:R-:W-:Y:S01]  /*1e90*/  IMAD R0, R0, -0x40, R5 ;  /* 0xffffffc000007824 */ /* 0x000fe200078e0205 */
[----:B------:R-:W-:Y:S01]  /*1ea0*/  LOP3.LUT R6, R13, 0x6, R6, 0xf8, !PT ;  /* 0x000000060d067812 */ /* 0x000fe200078ef806 */
[----:B------:R-:W-:Y:S01]  /*1eb0*/  IMAD R11, R23, UR9, R4 ;  /* 0x00000009170b7c24 */ /* 0x000fe2000f8e0204 */
[----:B------:R-:W-:Y:S01]  /*1ec0*/  LOP3.LUT R153, R8, R3, R10, 0xfe, !PT ;  /* 0x0000000308997212 */ /* 0x000fe200078efe0a */
[----:B------:R-:W-:Y:S01]  /*1ed0*/  UIMAD UR39, UR4, -0x3, UR39 ;  /* 0xfffffffd042778a4 */ /* 0x000fe2000f8e0227 */
[----:B------:R-:W-:Y:S01]  /*1ee0*/  SHF.R.S32.HI R7, RZ, 0x1f, R6 ;  /* 0x0000001fff077819 */ /* 0x000fe20000011406 */
[----:B------:R-:W-:Y:S01]  /*1ef0*/  @UP1 ULOP3.LUT UR38, UR38, 0x1, UR4, 0x78, !UPT ;  /* 0x0000000126261892 */ /* 0x000fe2000f8e7804 */
[----:B------:R-:W-:Y:S01]  /*1f00*/  IADD3 R3, -R15, UR7, R0 ;  /* 0x000000070f037c10 */ /* 0x000fe2000fffe100 */
[----:B------:R-:W-:-:S02]  /*1f10*/  IMAD.IADD R0, R12, 0x1, -R13 ;  /* 0x000000010c007824 */ /* 0x000fc400078e0a0d */
[----:B------:R-:W-:-:S04]  /*1f20*/  IMAD.WIDE.U32 R4, R23, UR8, R6 ;  /* 0x0000000817047c25 */ /* 0x000fc8000f8e0006 */
[----:B------:R-:W-:Y:S02]  /*1f30*/  IMAD.IADD R11, R5, 0x1, R11 ;  /* 0x00000001050b7824 */ /* 0x000fe400078e020b */
[----:B------:R-:W-:Y:S02]  /*1f40*/  IMAD.MOV.U32 R152, RZ, RZ, -0x1 ;  /* 0xffffffffff987424 */ /* 0x000fe400078e00ff */
[----:B------:R-:W-:Y:S01]  /*1f50*/  IMAD.MOV.U32 R10, RZ, RZ, R4 ;  /* 0x000000ffff0a7224 */ /* 0x000fe200078e0004 */
[----:B------:R-:W-:Y:S06]  /*1f60*/  @P0 BRA `(.L_x_28) ;  /* 0x00000084006c0947 */ /* 0x000fec0003800000 */
[----:B------:R-:W0:Y:S01]  /*1f70*/  LDC.64 R4, c[0x0][0x5c8] ;  /* 0x00017200ff047b82 */ /* 0x000e220000000a00 */
[----:B-----5:R-:W-:Y:S01]  /*1f80*/  FSETP.NEU.AND P0, PT, R155, RZ, PT ;  /* 0x000000ff9b00720b */ /* 0x020fe20003f0d000 */
[----:B------:R-:W-:Y:S01]  /*1f90*/  BSSY B0, `(.L_x_28) ;  /* 0x0000858000007945 */ /* 0x000fe20003800000 */
[----:B------:R-:W-:-:S04]  /*1fa0*/  ISETP.GT.AND P3, PT, R3, RZ, PT ;  /* 0x000000ff0300720c */ /* 0x000fc80003f64270 */
[----:B------:R-:W-:Y:S01]  /*1fb0*/  ISETP.GT.AND P1, PT, R0, RZ, P3 ;  /* 0x000000ff0000720c */ /* 0x000fe20001f24270 */
[-C--:B0-----:R-:W-:Y:S02]  /*1fc0*/  IMAD R12, R9, R4.reuse, RZ ;  /* 0x00000004090c7224 */ /* 0x081fe400078e02ff */
[----:B------:R-:W-:-:S04]  /*1fd0*/  IMAD.WIDE.U32 R166, R153, R4, R10 ;  /* 0x0000000499a67225 */ /* 0x000fc800078e000a */
[----:B------:R-:W-:-:S04]  /*1fe0*/  IMAD R11, R153, R5, R12 ;  /* 0x00000005990b7224 */ /* 0x000fc800078e020c */
[----:B------:R-:W-:Y:S01]  /*1ff0*/  IMAD.IADD R169, R167, 0x1, R11 ;  /* 0x00000001a7a97824 */ /* 0x000fe200078e020b */
[----:B------:R-:W-:Y:S06]  /*2000*/  @!P0 BRA `(.L_x_29) ;  /* 0x00000060000c8947 */ /* 0x000fec0003800000 */
[----:B------:R-:W0:Y:S01]  /*2010*/  LDC.64 R12, c[0x0][0x5b8] ;  /* 0x00016e00ff0c7b82 */ /* 0x000e220000000a00 */
[----:B------:R-:W-:-:S07]  /*2020*/  ULDC.64 UR4, c[0x0][0x5c0] ;  /* 0x0001700000047ab9 */ /* 0x000fce0000000a00 */
[----:B------:R-:W1:Y:S08]  /*2030*/  LDC.64 R14, c[0x0][0x5b0] ;  /* 0x00016c00ff0e7b82 */ /* 0x000e700000000a00 */
[----:B------:R-:W2:Y:S01]  /*2040*/  LDC.64 R10, c[0x0][0x5a8] ;  /* 0x00016a00ff0a7b82 */ /* 0x000ea20000000a00 */
[----:B0-----:R-:W-:-:S04]  /*2050*/  IMAD R20, R21, R12, RZ ;  /* 0x0000000c15147224 */ /* 0x001fc800078e02ff */
[C---:B------:R-:W-:Y:S02]  /*2060*/  IMAD R13, R23.reuse, R13, R20 ;  /* 0x0000000d170d7224 */ /* 0x040fe400078e0214 */
[----:B------:R-:W-:-:S04]  /*2070*/  IMAD.WIDE.U32 R20, R23, R12, R6 ;  /* 0x0000000c17147225 */ /* 0x000fc800078e0006 */
[----:B-1----:R-:W-:Y:S01]  /*2080*/  IMAD R156, R9, R14, RZ ;  /* 0x0000000e099c7224 */ /* 0x002fe200078e02ff */
[----:B------:R-:W-:-:S03]  /*2090*/  IADD3 R157, R21, R13, RZ ;  /* 0x0000000d159d7210 */ /* 0x000fc60007ffe0ff */
[----:B------:R-:W-:Y:S02]  /*20a0*/  IMAD R167, R153, R15, R156 ;  /* 0x0000000f99a77224 */ /* 0x000fe400078e029c */
[----:B------:R-:W-:-:S04]  /*20b0*/  IMAD.MOV.U32 R156, RZ, RZ, R20 ;  /* 0x000000ffff9c7224 */ /* 0x000fc800078e0014 */
[----:B------:R-:W-:-:S04]  /*20c0*/  IMAD.WIDE.U32 R158, R153, R14, R156 ;  /* 0x0000000e999e7225 */ /* 0x000fc800078e009c */
[----:B------:R-:W-:Y:S01]  /*20d0*/  IMAD.IADD R159, R159, 0x1, R167 ;  /* 0x000000019f9f7824 */ /* 0x000fe200078e02a7 */
[----:B--2---:R-:W-:-:S04]  /*20e0*/  LEA R160, P0, R158, R10, 0x1 ;  /* 0x0000000a9ea07211 */ /* 0x004fc800078008ff */
[----:B------:R-:W-:-:S05]  /*20f0*/  LEA.HI.X R161, R158, R11, R159, 0x1, P0 ;  /* 0x0000000b9ea17211 */ /* 0x000fca00000f0c9f */
[----:B------:R-:W2:Y:S01]  /*2100*/  @P1 LDG.E.LTC128B.U16 R165, desc[UR36][R160.64] ;  /* 0x00000024a0a51981 */ /* 0x000ea2000c1e1520 */
[----:B------:R-:W-:Y:S01]  /*2110*/  IMAD.WIDE.U32 R162, R153, R14, R6 ;  /* 0x0000000e99a27225 */ /* 0x000fe200078e0006 */
[----:B------:R-:W-:Y:S01]  /*2120*/  ISETP.GT.AND P2, PT, R0, 0x1, P3 ;  /* 0x000000010000780c */ /* 0x000fe20001f44270 */
[----:B------:R-:W-:Y:S02]  /*2130*/  BSSY B1, `(.L_x_30) ;  /* 0x0000012000017945 */ /* 0x000fe40003800000 */
[----:B------:R-:W-:Y:S02]  /*2140*/  IMAD.IADD R163, R167, 0x1, R163 ;  /* 0x00000001a7a37824 */ /* 0x000fe400078e02a3 */
[----:B------:R-:W-:-:S04]  /*2150*/  IMAD.WIDE.U32 R162, R23, R12, R162 ;  /* 0x0000000c17a27225 */ /* 0x000fc800078e00a2 */
[----:B--2---:R-:W-:-:S05]  /*2160*/  HADD2.F32 R158, -RZ, R165.H0_H0 ;  /* 0x200000a5ff9e7230 */ /* 0x004fca0000004100 */
[----:B------:R-:W-:Y:S01]  /*2170*/  FMUL R159, R158, R155 ;  /* 0x0000009b9e9f7220 */ /* 0x000fe20000400000 */
[----:B------:R-:W-:-:S03]  /*2180*/  LEA R158, P0, R166, UR4, 0x1 ;  /* 0x00000004a69e7c11 */ /* 0x000fc6000f8008ff */
[----:B------:R-:W-:Y:S01]  /*2190*/  FFMA R159, R88, R154, R159 ;  /* 0x0000009a589f7223 */ /* 0x000fe2000000009f */
[----:B------:R-:W-:-:S04]  /*21a0*/  IMAD.IADD R88, R13, 0x1, R163 ;  /* 0x000000010d587824 */ /* 0x000fc800078e02a3 */
[----:B------:R-:W-:Y:S02]  /*21b0*/  F2FP.F16.F32.PACK_AB R161, RZ, R159 ;  /* 0x0000009fffa1723e */ /* 0x000fe400000000ff */
[----:B------:R-:W-:Y:S02]  /*21c0*/  LEA.HI.X R159, R166, UR5, R169, 0x1, P0 ;  /* 0x00000005a69f7c11 */ /* 0x000fe400080f0ca9 */
[----:B------:R-:W-:Y:S02]  /*21d0*/  PRMT R163, R161, 0x7610, R163 ;  /* 0x00007610a1a37816 */ /* 0x000fe400000000a3 */
[----:B------:R-:W-:-:S03]  /*21e0*/  LEA R160, P0, R162, R10, 0x1 ;  /* 0x0000000aa2a07211 */ /* 0x000fc600078008ff */
[----:B------:R0:W-:Y:S01]  /*21f0*/  @P1 STG.E.U16 desc[UR36][R158.64], R163 ;  /* 0x000000a39e001986 */ /* 0x0001e2000c101524 */
[----:B------:R-:W-:Y:S01]  /*2200*/  LEA.HI.X R161, R162, R11, R88, 0x1, P0 ;  /* 0x0000000ba2a17211 */ /* 0x000fe200000f0c58 */
[C---:B------:R-:W-:Y:S01]  /*2210*/  IMAD.SHL.U32 R162, R14.reuse, 0x8, RZ ;  /* 0x000000080ea27824 */ /* 0x040fe200078e00ff */
[----:B0-----:R-:W-:Y:S01]  /*2220*/  SHF.L.U64.HI R163, R14, 0x3, R15 ;  /* 0x000000030ea37819 */ /* 0x001fe2000001020f */
[----:B------:R-:W-:Y:S06]  /*2230*/  @!P2 BRA `(.L_x_31) ;  /* 0x000000000004a947 */ /* 0x000fec0003800000 */
[----:B------:R0:W5:Y:S02]  /*2240*/  LDG.E.LTC128B.U16 R165, desc[UR36][R160.64+0x2] ;  /* 0x00000224a0a57981 */ /* 0x000164000c1e1520 */
.L_x_31:
[----:B------:R-:W-:Y:S05]  /*2250*/  BSYNC B1 ;  /* 0x0000000000017941 */ /* 0x000fea0003800000 */
.L_x_30:
[----:B-----5:R-:W-:Y:S01]  /*2260*/  HADD2.F32 R88, -RZ, R165.H0_H0 ;  /* 0x200000a5ff587230 */ /* 0x020fe20000004100 */
[----:B------:R-:W-:Y:S01]  /*2270*/  ISETP.GT.AND P0, PT, R3, 0x8, PT ;  /* 0x000000080300780c */ /* 0x000fe20003f04270 */
[----:B------:R-:W-:Y:S01]  /*2280*/  IMAD.WIDE.U32 R170, R153, R14, R162 ;  /* 0x0000000e99aa7225 */ /* 0x000fe200078e00a2 */
[----:B------:R-:W-:-:S03]  /*2290*/  PRMT R172, R165, 0x7610, R172 ;  /* 0x00007610a5ac7816 */ /* 0x000fc600000000ac */
[----:B------:R-:W-:Y:S01]  /*22a0*/  FMUL R88, R88, R155 ;  /* 0x0000009b58587220 */ /* 0x000fe20000400000 */
[----:B------:R-:W-:Y:S01]  /*22b0*/  IMAD.IADD R169, R167, 0x1, R171 ;  /* 0x00000001a7a97824 */ /* 0x000fe200078e02ab */
[----:B------:R-:W-:Y:S02]  /*22c0*/  IADD3 R166, P4, R20, R170, RZ ;  /* 0x000000aa14a67210 */ /* 0x000fe40007f9e0ff */
[----:B------:R-:W-:Y:S01]  /*22d0*/  FFMA R89, R89, R154, R88 ;  /* 0x0000009a59597223 */ /* 0x000fe20000000058 */
[----:B------:R-:W-:Y:S02]  /*22e0*/  ISETP.GT.AND P1, PT, R0, RZ, P0 ;  /* 0x000000ff0000720c */ /* 0x000fe40000724270 */
[----:B------:R-:W-:Y:S02]  /*22f0*/  IADD3.X R167, R169, R157, RZ, P4, !PT ;  /* 0x0000009da9a77210 */ /* 0x000fe400027fe4ff */
[----:B------:R-:W-:Y:S02]  /*2300*/  F2FP.F16.F32.PACK_AB R168, RZ, R89 ;  /* 0x00000059ffa8723e */ /* 0x000fe400000000ff */
[----:B------:R-:W-:-:S02]  /*2310*/  LEA R88, P4, R166, R10, 0x1 ;  /* 0x0000000aa6587211 */ /* 0x000fc400078808ff */
[----:B------:R-:W-:Y:S02]  /*2320*/  PRMT R171, R168, 0x7610, R171 ;  /* 0x00007610a8ab7816 */ /* 0x000fe400000000ab */
[----:B------:R-:W-:-:S03]  /*2330*/  LEA.HI.X R89, R166, R11, R167, 0x1, P4 ;  /* 0x0000000ba6597211 */ /* 0x000fc600020f0ca7 */
[----:B------:R1:W-:Y:S04]  /*2340*/  @P2 STG.E.U16 desc[UR36][R158.64+0x2], R171 ;  /* 0x000002ab9e002986 */ /* 0x0003e8000c101524 */
[----:B------:R2:W3:Y:S01]  /*2350*/  @P1 LDG.E.LTC128B.U16 R172, desc[UR36][R88.64] ;  /* 0x0000002458ac1981 */ /* 0x0004e2000c1e1520 */
[----:B------:R-:W-:Y:S01]  /*2360*/  IMAD.SHL.U32 R165, R4, 0x10, RZ ;  /* 0x0000001004a57824 */ /* 0x000fe200078e00ff */
[----:B------:R-:W-:Y:S01]  /*2370*/  IADD3 R170, P2, R6, R170, RZ ;  /* 0x000000aa06aa7210 */ /* 0x000fe20007f5e0ff */
[----:B------:R-:W-:Y:S03]  /*2380*/  BSSY B1, `(.L_x_32) ;  /* 0x0000011000017945 */ /* 0x000fe60003800000 */
[----:B------:R-:W-:Y:S01]  /*2390*/  IADD3 R168, P4, R165, R158, RZ ;  /* 0x0000009ea5a87210 */ /* 0x000fe20007f9e0ff */
[----:B-1----:R-:W-:Y:S01]  /*23a0*/  IMAD.X R171, R7, 0x1, R169, P2 ;  /* 0x0000000107ab7824 */ /* 0x002fe200010e06a9 */
[----:B------:R-:W-:Y:S01]  /*23b0*/  ISETP.GT.AND P2, PT, R0, 0x1, P0 ;  /* 0x000000010000780c */ /* 0x000fe20000744270 */
[----:B------:R-:W-:-:S03]  /*23c0*/  IMAD.WIDE.U32 R170, R23, R12, R170 ;  /* 0x0000000c17aa7225 */ /* 0x000fc600078e00aa */
[----:B--2---:R-:W-:Y:S01]  /*23d0*/  LEA R88, P5, R170, R10, 0x1 ;  /* 0x0000000aaa587211 */ /* 0x004fe200078a08ff */
[----:B---3--:R-:W-:-:S05]  /*23e0*/  HADD2.F32 R166, -RZ, R172.H0_H0 ;  /* 0x200000acffa67230 */ /* 0x008fca0000004100 */
[----:B------:R-:W-:Y:S01]  /*23f0*/  FMUL R167, R166, R155 ;  /* 0x0000009ba6a77220 */ /* 0x000fe20000400000 */
[----:B------:R-:W-:-:S03]  /*2400*/  IMAD.IADD R166, R13, 0x1, R171 ;  /* 0x000000010da67824 */ /* 0x000fc600078e02ab */
[----:B------:R-:W-:Y:S01]  /*2410*/  FFMA R90, R90, R154, R167 ;  /* 0x0000009a5a5a7223 */ /* 0x000fe200000000a7 */
[----:B------:R-:W-:Y:S02]  /*2420*/  SHF.L.U64.HI R167, R4, 0x4, R5 ;  /* 0x0000000404a77819 */ /* 0x000fe40000010205 */
[----:B------:R-:W-:Y:S02]  /*2430*/  LEA.HI.X R89, R170, R11, R166, 0x1, P5 ;  /* 0x0000000baa597211 */ /* 0x000fe400028f0ca6 */
[----:B------:R-:W-:Y:S01]  /*2440*/  F2FP.F16.F32.PACK_AB R90, RZ, R90 ;  /* 0x0000005aff5a723e */ /* 0x000fe200000000ff */
[----:B------:R-:W-:-:S05]  /*2450*/  IMAD.X R169, R167, 0x1, R159, P4 ;  /* 0x00000001a7a97824 */ /* 0x000fca00020e069f */
[----:B------:R1:W-:Y:S01]  /*2460*/  @P1 STG.E.U16 desc[UR36][R168.64], R90 ;  /* 0x0000005aa8001986 */ /* 0x0003e2000c101524 */
[----:B------:R-:W-:Y:S05]  /*2470*/  @!P2 BRA `(.L_x_33) ;  /* 0x000000000004a947 */ /* 0x000fea0003800000 */
[----:B------:R2:W5:Y:S02]  /*2480*/  LDG.E.LTC128B.U16 R172, desc[UR36][R88.64+0x2] ;  /* 0x0000022458ac7981 */ /* 0x000564000c1e1520 */
.L_x_33:
[----:B------:R-:W-:Y:S05]  /*2490*/  BSYNC B1 ;  /* 0x0000000000017941 */ /* 0x000fea0003800000 */
.L_x_32:
[----:B-1---5:R-:W-:Y:S01]  /*24a0*/  HADD2.F32 R90, -RZ, R172.H0_H0 ;  /* 0x200000acff5a7230 */ /* 0x022fe20000004100 */
[----:B------:R-:W-:Y:S01]  /*24b0*/  ISETP.GT.AND P1, PT, R0, 0x8, P3 ;  /* 0x000000080000780c */ /* 0x000fe20001f24270 */
[----:B------:R-:W-:Y:S03]  /*24c0*/  BSSY B1, `(.L_x_34) ;  /* 0x000000a000017945 */ /* 0x000fe60003800000 */
[----:B------:R-:W-:-:S04]  /*24d0*/  FMUL R90, R90, R155 ;  /* 0x0000009b5a5a7220 */ /* 0x000fc80000400000 */
[----:B------:R-:W-:Y:S01]  /*24e0*/  FFMA R90, R91, R154, R90 ;  /* 0x0000009a5b5a7223 */ /* 0x000fe2000000005a */
[----:B------:R-:W-:-:S04]  /*24f0*/  @P2 IMAD.MOV.U32 R91, RZ, RZ, R169 ;  /* 0x000000ffff5b2224 */ /* 0x000fc800078e00a9 */
[----:B------:R-:W-:-:S04]  /*2500*/  F2FP.F16.F32.PACK_AB R90, RZ, R90 ;  /* 0x0000005aff5a723e */ /* 0x000fc800000000ff */
[----:B------:R-:W-:Y:S01]  /*2510*/  PRMT R166, R90, 0x7610, R166 ;  /* 0x000076105aa67816 */ /* 0x000fe200000000a6 */
[----:B------:R-:W-:-:S05]  /*2520*/  @P2 IMAD.MOV.U32 R90, RZ, RZ, R168 ;  /* 0x000000ffff5a2224 */ /* 0x000fca00078e00a8 */
[----:B------:R1:W-:Y:S01]  /*2530*/  @P2 STG.E.U16 desc[UR36][R90.64+0x2], R166 ;  /* 0x000002a65a002986 */ /* 0x0003e2000c101524 */
[----:B------:R-:W-:Y:S05]  /*2540*/  @!P1 BRA `(.L_x_35) ;  /* 0x0000000000049947 */ /* 0x000fea0003800000 */
[----:B------:R3:W5:Y:S02]  /*2550*/  LDG.E.LTC128B.U16 R172, desc[UR36][R160.64+0x10] ;  /* 0x00001024a0ac7981 */ /* 0x000764000c1e1520 */
.L_x_35:
[----:B------:R-:W-:Y:S05]  /*2560*/  BSYNC B1 ;  /* 0x0000000000017941 */ /* 0x000fea0003800000 */
.L_x_34:
[----:B-1---5:R-:W-:Y:S01]  /*2570*/  HADD2.F32 R90, -RZ, R172.H0_H0 ;  /* 0x200000acff5a7230 */ /* 0x022fe20000004100 */
[----:B------:R-:W-:Y:S01]  /*2580*/  ISETP.GT.AND P2, PT, R0, 0x9, P3 ;  /* 0x000000090000780c */ /* 0x000fe20001f44270 */
[----:B------:R-:W-:Y:S03]  /*2590*/  BSSY B1, `(.L_x_36) ;  /* 0x000000a000017945 */ /* 0x000fe60003800000 */
[----:B------:R-:W-:Y:S01]  /*25a0*/  FMUL R91, R90, R155 ;  /* 0x0000009b5a5b7220 */ /* 0x000fe20000400000 */
[----:B------:R-:W-:-:S03]  /*25b0*/  @P1 MOV R90, R158 ;  /* 0x0000009e005a1202 */ /* 0x000fc60000000f00 */
[----:B------:R-:W-:-:S05]  /*25c0*/  FFMA R91, R92, R154, R91 ;  /* 0x0000009a5c5b7223 */ /* 0x000fca000000005b */
[----:B------:R-:W-:-:S04]  /*25d0*/  F2FP.F16.F32.PACK_AB R91, RZ, R91 ;  /* 0x0000005bff5b723e */ /* 0x000fc800000000ff */
[----:B------:R-:W-:Y:S01]  /*25e0*/  PRMT R92, R91, 0x7610, R92 ;  /* 0x000076105b5c7816 */ /* 0x000fe2000000005c */
[----:B------:R-:W-:-:S05]  /*25f0*/  @P1 IMAD.MOV.U32 R91, RZ, RZ, R159 ;  /* 0x000000ffff5b1224 */ /* 0x000fca00078e009f */
[----:B------:R1:W-:Y:S01]  /*2600*/  @P1 STG.E.U16 desc[UR36][R90.64+0x10], R92 ;  /* 0x0000105c5a001986 */ /* 0x0003e2000c101524 */
[----:B------:R-:W-:Y:S05]  /*2610*/  @!P2 BRA `(.L_x_37) ;  /* 0x000000000004a947 */ /* 0x000fea0003800000 */
[----:B------:R4:W5:Y:S02]  /*2620*/  LDG.E.LTC128B.U16 R172, desc[UR36][R160.64+0x12] ;  /* 0x00001224a0ac7981 */ /* 0x000964000c1e1520 */
.L_x_37:
[----:B------:R-:W-:Y:S05]  /*2630*/  BSYNC B1 ;  /* 0x0000000000017941 */ /* 0x000fea0003800000 */
.L_x_36:
[----:B-1---5:R-:W-:Y:S01]  /*2640*/  HADD2.F32 R90, -RZ, R172.H0_H0 ;  /* 0x200000acff5a7230 */ /* 0x022fe20000004100 */
[----:B------:R-:W-:Y:S01]  /*2650*/  ISETP.GT.AND P1, PT, R0, 0x8, P0 ;  /* 0x000000080000780c */ /* 0x000fe20000724270 */
[----:B------:R-:W-:Y:S01]  /*2660*/  @P2 IMAD.MOV.U32 R91, RZ, RZ, R159 ;  /* 0x000000ffff5b2224 */ /* 0x000fe200078e009f */
[----:B------:R-:W-:Y:S02]  /*2670*/  BSSY B1, `(.L_x_38) ;  /* 0x0000009000017945 */ /* 0x000fe40003800000 */
[----:B------:R-:W-:-:S04]  /*2680*/  FMUL R90, R90, R155 ;  /* 0x0000009b5a5a7220 */ /* 0x000fc80000400000 */
[----:B------:R-:W-:-:S05]  /*2690*/  FFMA R90, R93, R154, R90 ;  /* 0x0000009a5d5a7223 */ /* 0x000fca000000005a */
[----:B------:R-:W-:-:S04]  /*26a0*/  F2FP.F16.F32.PACK_AB R90, RZ, R90 ;  /* 0x0000005aff5a723e */ /* 0x000fc800000000ff */
[----:B------:R-:W-:Y:S01]  /*26b0*/  PRMT R92, R90, 0x7610, R92 ;  /* 0x000076105a5c7816 */ /* 0x000fe2000000005c */
[----:B------:R-:W-:-:S05]  /*26c0*/  @P2 IMAD.MOV.U32 R90, RZ, RZ, R158 ;  /* 0x000000ffff5a2224 */ /* 0x000fca00078e009e */
[----:B------:R1:W-:Y:S01]  /*26d0*/  @P2 STG.E.U16 desc[UR36][R90.64+0x12], R92 ;  /* 0x0000125c5a002986 */ /* 0x0003e2000c101524 */
[----:B------:R-:W-:Y:S05]  /*26e0*/  @!P1 BRA `(.L_x_39) ;  /* 0x0000000000049947 */ /* 0x000fea0003800000 */
[----:B------:R0:W5:Y:S02]  /*26f0*/  LDG.E.LTC128B.U16 R172, desc[UR36][R88.64+0x10] ;  /* 0x0000102458ac7981 */ /* 0x000164000c1e1520 */
.L_x_39:
[----:B------:R-:W-:Y:S05]  /*2700*/  BSYNC B1 ;  /* 0x0000000000017941 */ /* 0x000fea0003800000 */
.L_x_38:
[----:B-1---5:R-:W-:Y:S01]  /*2710*/  HADD2.F32 R90, -RZ, R172.H0_H0 ;  /* 0x200000acff5a7230 */ /* 0x022fe20000004100 */
[----:B------:R-:W-:Y:S01]  /*2720*/  ISETP.GT.AND P2, PT, R0, 0x9, P0 ;  /* 0x000000090000780c */ /* 0x000fe20000744270 */
[----:B------:R-:W-:Y:S03]  /*2730*/  BSSY B1, `(.L_x_40) ;  /* 0x000000a000017945 */ /* 0x000fe60003800000 */
[----:B------:R-:W-:Y:S01]  /*2740*/  FMUL R91, R90, R155 ;  /* 0x0000009b5a5b7220 */ /* 0x000fe20000400000 */
[----:B------:R-:W-:-:S03]  /*2750*/  @P1 IMAD.MOV.U32 R90, RZ, RZ, R168 ;  /* 0x000000ffff5a1224 */ /* 0x000fc600078e00a8 */
[----:B------:R-:W-:-:S05]  /*2760*/  FFMA R91, R94, R154, R91 ;  /* 0x0000009a5e5b7223 */ /* 0x000fca000000005b */
[----:B------:R-:W-:-:S04]  /*2770*/  F2FP.F16.F32.PACK_AB R91, RZ, R91 ;  /* 0x0000005bff5b723e */ /* 0x000fc800000000ff */
[----:B------:R-:W-:Y:S01]  /*2780*/  PRMT R92, R91, 0x7610, R92 ;  /* 0x000076105b5c7816 */ /* 0x000fe2000000005c */
[----:B------:R-:W-:-:S05]  /*2790*/  @P1 IMAD.MOV.U32 R91, RZ, RZ, R169 ;  /* 0x000000ffff5b1224 */ /* 0x000fca00078e00a9 */
[----:B------:R1:W-:Y:S01]  /*27a0*/  @P1 STG.E.U16 desc[UR36][R90.64+0x10], R92 ;  /* 0x0000105c5a001986 */ /* 0x0003e2000c101524 */
[----:B------:R-:W-:Y:S05]  /*27b0*/  @!P2 BRA `(.L_x_41) ;  /* 0x000000000004a947 */ /* 0x000fea0003800000 */
[----:B------:R0:W5:Y:S02]  /*27c0*/  LDG.E.LTC128B.U16 R172, desc[UR36][R88.64+0x12] ;  /* 0x0000122458ac7981 */ /* 0x000164000c1e1520 */
.L_x_41:
[----:B------:R-:W-:Y:S05]  /*27d0*/  BSYNC B1 ;  /* 0x0000000000017941 */ /* 0x000fea0003800000 */
.L_x_40:
[----:B-1---5:R-:W-:Y:S01]  /*27e0*/  HADD2.F32 R90, -RZ, R172.H0_H0 ;  /* 0x200000acff5a7230 */ /* 0x022fe20000004100 */
[----:B------:R-:W-:Y:S01]  /*27f0*/  @P2 MOV R91, R169 ;  /* 0x000000a9005b2202 */ /* 0x000fe20000000f00 */
[----:B------:R-:W-:Y:S01]  /*2800*/  BSSY B1, `(.L_x_42) ;  /* 0x000000a000017945 */ /* 0x000fe20003800000 */
[----:B------:R-:W-:Y:S02]  /*2810*/  ISETP.GT.AND P1, PT, R0, 0x10, P3 ;  /* 0x000000100000780c */ /* 0x000fe40001f24270 */
        /* <DEDUP_REMOVED lines=8> */
.L_x_43:
[----:B------:R-:W-:Y:S05]  /*28a0*/  BSYNC B1 ;  /* 0x0000000000017941 */ /* 0x000fea0003800000 */
.L_x_42:
        /* <DEDUP_REMOVED lines=12> */
.L_x_45:
[----:B------:R-:W-:Y:S05]  /*2970*/  BSYNC B1 ;  /* 0x0000000000017941 */ /* 0x000fea0003800000 */
.L_x_44:
        /* <DEDUP_REMOVED lines=12> */
.L_x_47:
[----:B------:R-:W-:Y:S05]  /*2a40*/  BSYNC B1 ;  /* 0x0000000000017941 */ /* 0x000fea0003800000 */
.L_x_46:
        /* <DEDUP_REMOVED lines=12> */
.L_x_49:
[----:B------:R-:W-:Y:S05]  /*2b10*/  BSYNC B1 ;  /* 0x0000000000017941 */ /* 0x000fea0003800000 */
.L_x_48:
[----:B-1---5:R-:W-:Y:S01]  /*2b20*/  HADD2.F32 R90, -RZ, R172.H0_H0 ;  /* 0x200000acff5a7230 */ /* 0x022fe20000004100 */
[----:B------:R-:W-:Y:S01]  /*2b30*/  ISETP.GT.AND P1, PT, R0, 0x18, P3 ;  /* 0x000000180000780c */ /* 0x000fe20001f24270 */
[----:B------:R-:W-:Y:S01]  /*2b40*/  @P2 IMAD.MOV.U32 R91, RZ, RZ, R169 ;  /* 0x000000ffff5b2224 */ /* 0x000fe200078e00a9 */
[----:B------:R-:W-:Y:S02]  /*2b50*/  BSSY B1, `(.L_x_50) ;  /* 0x0000009000017945 */ /* 0x000fe40003800000 */
[----:B------:R-:W-:-:S04]  /*2b60*/  FMUL R90, R90, R155 ;  /* 0x0000009b5a5a7220 */ /* 0x000fc80000400000 */
[----:B------:R-:W-:-:S05]  /*2b70*/  FFMA R90, R99, R154, R90 ;  /* 0x0000009a635a7223 */ /* 0x000fca000000005a */
[----:B------:R-:W-:-:S04]  /*2b80*/  F2FP.F16.F32.PACK_AB R90, RZ, R90 ;  /* 0x0000005aff5a723e */ /* 0x000fc800000000ff */
[----:B------:R-:W-:Y:S02]  /*2b90*/  PRMT R92, R90, 0x7610, R92 ;  /* 0x000076105a5c7816 */ /* 0x000fe4000000005c */
[----:B------:R-:W-:-:S05]  /*2ba0*/  @P2 MOV R90, R168 ;  /* 0x000000a8005a2202 */ /* 0x000fca0000000f00 */
[----:B------:R1:W-:Y:S01]  /*2bb0*/  @P2 STG.E.U16 desc[UR36][R90.64+0x22], R92 ;  /* 0x0000225c5a002986 */ /* 0x0003e2000c101524 */
[----:B------:R-:W-:Y:S05]  /*2bc0*/  @!P1 BRA `(.L_x_51) ;  /* 0x0000000000049947 */ /* 0x000fea0003800000 */
[----:B------:R0:W5:Y:S02]  /*2bd0*/  LDG.E.LTC128B.U16 R172, desc[UR36][R160.64+0x30] ;  /* 0x00003024a0ac7981 */ /* 0x000164000c1e1520 */
.L_x_51:
[----:B------:R-:W-:Y:S05]  /*2be0*/  BSYNC B1 ;  /* 0x0000000000017941 */ /* 0x000fea0003800000 */
.L_x_50:
        /* <DEDUP_REMOVED lines=12> */
.L_x_53:
[----:B------:R-:W-:Y:S05]  /*2cb0*/  BSYNC B1 ;  /* 0x0000000000017941 */ /* 0x000fea0003800000 */
.L_x_52:
        /* <DEDUP_REMOVED lines=12> */
.L_x_55:
[----:B------:R-:W-:Y:S05]  /*2d80*/  BSYNC B1 ;  /* 0x0000000000017941 */ /* 0x000fea0003800000 */
.L_x_54:
[----:B-1---5:R-:W-:Y:S01]  /*2d90*/  HADD2.F32 R90, -RZ, R172.H0_H0 ;  /* 0x200000acff5a7230 */ /* 0x022fe20000004100 */
[----:B------:R-:W-:Y:S01]  /*2da0*/  ISETP.GT.AND P2, PT, R0, 0x19, P0 ;  /* 0x000000190000780c */ /* 0x000fe20000744270 */
[----:B------:R-:W-:Y:S03]  /*2db0*/  BSSY B1, `(.L_x_56) ;  /* 0x000000a000017945 */ /* 0x000fe60003800000 */
[----:B------:R-:W-:Y:S01]  /*2dc0*/  FMUL R91, R90, R155 ;  /* 0x0000009b5a5b7220 */ /* 0x000fe20000400000 */
[----:B------:R-:W-:-:S03]  /*2dd0*/  @P1 IMAD.MOV.U32 R90, RZ, RZ, R168 ;  /* 0x000000ffff5a1224 */ /* 0x000fc600078e00a8 */
[----:B------:R-:W-:-:S05]  /*2de0*/  FFMA R91, R102, R154, R91 ;  /* 0x0000009a665b7223 */ /* 0x000fca000000005b */
[----:B------:R-:W-:-:S04]  /*2df0*/  F2FP.F16.F32.PACK_AB R91, RZ, R91 ;  /* 0x0000005bff5b723e */ /* 0x000fc800000000ff */
[----:B------:R-:W-:Y:S02]  /*2e00*/  PRMT R92, R91, 0x7610, R92 ;  /* 0x000076105b5c7816 */ /* 0x000fe4000000005c */
[----:B------:R-:W-:-:S05]  /*2e10*/  @P1 MOV R91, R169 ;  /* 0x000000a9005b1202 */ /* 0x000fca0000000f00 */
[----:B------:R1:W-:Y:S01]  /*2e20*/  @P1 STG.E.U16 desc[UR36][R90.64+0x30], R92 ;  /* 0x0000305c5a001986 */ /* 0x0003e2000c101524 */
[----:B------:R-:W-:Y:S05]  /*2e30*/  @!P2 BRA `(.L_x_57) ;  /* 0x000000000004a947 */ /* 0x000fea0003800000 */
[----:B------:R0:W5:Y:S02]  /*2e40*/  LDG.E.LTC128B.U16 R172, desc[UR36][R88.64+0x32] ;  /* 0x0000322458ac7981 */ /* 0x000164000c1e1520 */
.L_x_57:
[----:B------:R-:W-:Y:S05]  /*2e50*/  BSYNC B1 ;  /* 0x0000000000017941 */ /* 0x000fea0003800000 */
.L_x_56:
        /* <DEDUP_REMOVED lines=12> */
.L_x_59:
[----:B------:R-:W-:Y:S05]  /*2f20*/  BSYNC B1 ;  /* 0x0000000000017941 */ /* 0x000fea0003800000 */
.L_x_58:
        /* <DEDUP_REMOVED lines=12> */
.L_x_61:
[----:B------:R-:W-:Y:S05]  /*2ff0*/  BSYNC B1 ;  /* 0x0000000000017941 */ /* 0x000fea0003800000 */
.L_x_60:
        /* <DEDUP_REMOVED lines=12> */
.L_x_63:
[----:B------:R-:W-:Y:S05]  /*30c0*/  BSYNC B1 ;  /* 0x0000000000017941 */ /* 0x000fea0003800000 */
.L_x_62:
        /* <DEDUP_REMOVED lines=12> */
.L_x_65:
[----:B------:R-:W-:Y:S05]  /*3190*/  BSYNC B1 ;  /* 0x0000000000017941 */ /* 0x000fea0003800000 */
.L_x_64:
        /* <DEDUP_REMOVED lines=12> */
.L_x_67:
[----:B------:R-:W-:Y:S05]  /*3260*/  BSYNC B1 ;  /* 0x0000000000017941 */ /* 0x000fea0003800000 */
.L_x_66:
        /* <DEDUP_REMOVED lines=12> */
.L_x_69:
[----:B------:R-:W-:Y:S05]  /*3330*/  BSYNC B1 ;  /* 0x0000000000017941 */ /* 0x000fea0003800000 */
.L_x_68:
        /* <DEDUP_REMOVED lines=12> */
.L_x_71:
[----:B------:R-:W-:Y:S05]  /*3400*/  BSYNC B1 ;  /* 0x0000000000017941 */ /* 0x000fea0003800000 */
.L_x_70:
        /* <DEDUP_REMOVED lines=12> */
.L_x_73:
[----:B------:R-:W-:Y:S05]  /*34d0*/  BSYNC B1 ;  /* 0x0000000000017941 */ /* 0x000fea0003800000 */
.L_x_72:
        /* <DEDUP_REMOVED lines=12> */
.L_x_75:
[----:B------:R-:W-:Y:S05]  /*35a0*/  BSYNC B1 ;  /* 0x0000000000017941 */ /* 0x000fea0003800000 */
.L_x_74:
        /* <DEDUP_REMOVED lines=12> */
.L_x_77:
[----:B------:R-:W-:Y:S05]  /*3670*/  BSYNC B1 ;  /* 0x0000000000017941 */ /* 0x000fea0003800000 */
.L_x_76:
        /* <DEDUP_REMOVED lines=12> */
.L_x_79:
[----:B------:R-:W-:Y:S05]  /*3740*/  BSYNC B1 ;  /* 0x0000000000017941 */ /* 0x000fea0003800000 */
.L_x_78:
        /* <DEDUP_REMOVED lines=12> */
.L_x_81:
[----:B------:R-:W-:Y:S05]  /*3810*/  BSYNC B1 ;  /* 0x0000000000017941 */ /* 0x000fea0003800000 */
.L_x_80:
        /* <DEDUP_REMOVED lines=12> */
.L_x_83:
[----:B------:R-:W-:Y:S05]  /*38e0*/  BSYNC B1 ;  /* 0x0000000000017941 */ /* 0x000fea0003800000 */
.L_x_82:
        /* <DEDUP_REMOVED lines=12> */
.L_x_85:
[----:B------:R-:W-:Y:S05]  /*39b0*/  BSYNC B1 ;  /* 0x0000000000017941 */ /* 0x000fea0003800000 */
.L_x_84:
        /* <DEDUP_REMOVED lines=12> */
.L_x_87:
[----:B------:R-:W-:Y:S05]  /*3a80*/  BSYNC B1 ;  /* 0x0000000000017941 */ /* 0x000fea0003800000 */
.L_x_86:
        /* <DEDUP_REMOVED lines=12> */
.L_x_89:
[----:B------:R-:W-:Y:S05]  /*3b50*/  BSYNC B1 ;  /* 0x0000000000017941 */ /* 0x000fea0003800000 */
.L_x_88:
        /* <DEDUP_REMOVED lines=12> */
.L_x_91:
[----:B------:R-:W-:Y:S05]  /*3c20*/  BSYNC B1 ;  /* 0x0000000000017941 */ /* 0x000fea0003800000 */
.L_x_90:
        /* <DEDUP_REMOVED lines=12> */
.L_x_93:
[----:B------:R-:W-:Y:S05]  /*3cf0*/  BSYNC B1 ;  /* 0x0000000000017941 */ /* 0x000fea0003800000 */
.L_x_92:
        /* <DEDUP_REMOVED lines=12> */
.L_x_95:
[----:B------:R-:W-:Y:S05]  /*3dc0*/  BSYNC B1 ;  /* 0x0000000000017941 */ /* 0x000fea0003800000 */
.L_x_94:
        /* <DEDUP_REMOVED lines=12> */
.L_x_97:
[----:B------:R-:W-:Y:S05]  /*3e90*/  BSYNC B1 ;  /* 0x0000000000017941 */ /* 0x000fea0003800000 */
.L_x_96:
        /* <DEDUP_REMOVED lines=12> */
.L_x_99:
[----:B------:R-:W-:Y:S05]  /*3f60*/  BSYNC B1 ;  /* 0x0000000000017941 */ /* 0x000fea0003800000 */
.L_x_98:
        /* <DEDUP_REMOVED lines=12> */
.L_x_101:
[----:B------:R-:W-:Y:S05]  /*4030*/  BSYNC B1 ;  /* 0x0000000000017941 */ /* 0x000fea0003800000 */
.L_x_100:
        /* <DEDUP_REMOVED lines=12> */
.L_x_103:
[----:B------:R-:W-:Y:S05]  /*4100*/  BSYNC B1 ;  /* 0x0000000000017941 */ /* 0x000fea0003800000 */
.L_x_102:
        /* <DEDUP_REMOVED lines=12> */
.L_x_105:
[----:B------:R-:W-:Y:S05]  /*41d0*/  BSYNC B1 ;  /* 0x0000000000017941 */ /* 0x000fea0003800000 */
.L_x_104:
        /* <DEDUP_REMOVED lines=12> */
.L_x_107:
[----:B------:R-:W-:Y:S05]  /*42a0*/  BSYNC B1 ;  /* 0x0000000000017941 */ /* 0x000fea0003800000 */
.L_x_106:
        /* <DEDUP_REMOVED lines=12> */
.L_x_109:
[----:B------:R-:W-:Y:S05]  /*4370*/  BSYNC B1 ;  /* 0x0000000000017941 */ /* 0x000fea0003800000 */
.L_x_108:
        /* <DEDUP_REMOVED lines=12> */
.L_x_111:
[----:B------:R-:W-:Y:S05]  /*4440*/  BSYNC B1 ;  /* 0x0000000000017941 */ /* 0x000fea0003800000 */
.L_x_110:
        /* <DEDUP_REMOVED lines=12> */
.L_x_113:
[----:B------:R-:W-:Y:S05]  /*4510*/  BSYNC B1 ;  /* 0x0000000000017941 */ /* 0x000fea0003800000 */
.L_x_112:
        /* <DEDUP_REMOVED lines=12> */
.L_x_115:
[----:B------:R-:W-:Y:S05]  /*45e0*/  BSYNC B1 ;  /* 0x0000000000017941 */ /* 0x000fea0003800000 */
.L_x_114:
        /* <DEDUP_REMOVED lines=12> */
.L_x_117:
[----:B------:R-:W-:Y:S05]  /*46b0*/  BSYNC B1 ;  /* 0x0000000000017941 */ /* 0x000fea0003800000 */
.L_x_116:
        /* <DEDUP_REMOVED lines=12> */
.L_x_119:
[----:B------:R-:W-:Y:S05]  /*4780*/  BSYNC B1 ;  /* 0x0000000000017941 */ /* 0x000fea0003800000 */
.L_x_118:
        /* <DEDUP_REMOVED lines=12> */
.L_x_121:
[----:B------:R-:W-:Y:S05]  /*4850*/  BSYNC B1 ;  /* 0x0000000000017941 */ /* 0x000fea0003800000 */
.L_x_120:
        /* <DEDUP_REMOVED lines=12> */
.L_x_123:
[----:B------:R-:W-:Y:S05]  /*4920*/  BSYNC B1 ;  /* 0x0000000000017941 */ /* 0x000fea0003800000 */
.L_x_122:
        /* <DEDUP_REMOVED lines=12> */
.L_x_125:
[----:B------:R-:W-:Y:S05]  /*49f0*/  BSYNC B1 ;  /* 0x0000000000017941 */ /* 0x000fea0003800000 */
.L_x_124:
        /* <DEDUP_REMOVED lines=12> */
.L_x_127:
[----:B------:R-:W-:Y:S05]  /*4ac0*/  BSYNC B1 ;  /* 0x0000000000017941 */ /* 0x000fea0003800000 */
.L_x_126:
        /* <DEDUP_REMOVED lines=12> */
.L_x_129:
[----:B------:R-:W-:Y:S05]  /*4b90*/  BSYNC B1 ;  /* 0x0000000000017941 */ /* 0x000fea0003800000 */
.L_x_128:
        /* <DEDUP_REMOVED lines=12> */
.L_x_131:
[----:B------:R-:W-:Y:S05]  /*4c60*/  BSYNC B1 ;  /* 0x0000000000017941 */ /* 0x000fea0003800000 */
.L_x_130:
        /* <DEDUP_REMOVED lines=12> */
.L_x_133:
[----:B------:R-:W-:Y:S05]  /*4d30*/  BSYNC B1 ;  /* 0x0000000000017941 */ /* 0x000fea0003800000 */
.L_x_132:
        /* <DEDUP_REMOVED lines=12> */
.L_x_135:
[----:B------:R-:W-:Y:S05]  /*4e00*/  BSYNC B1 ;  /* 0x0000000000017941 */ /* 0x000fea0003800000 */
.L_x_134:
        /* <DEDUP_REMOVED lines=12> */
.L_x_137:
[----:B------:R-:W-:Y:S05]  /*4ed0*/  BSYNC B1 ;  /* 0x0000000000017941 */ /* 0x000fea0003800000 */
.L_x_136:
        /* <DEDUP_REMOVED lines=12> */
.L_x_139:
[----:B------:R-:W-:Y:S05]  /*4fa0*/  BSYNC B1 ;  /* 0x0000000000017941 */ /* 0x000fea0003800000 */
.L_x_138:
        /* <DEDUP_REMOVED lines=12> */
.L_x_141:
[----:B------:R-:W-:Y:S05]  /*5070*/  BSYNC B1 ;  /* 0x0000000000017941 */ /* 0x000fea0003800000 */
.L_x_140:
        /* <DEDUP_REMOVED lines=12> */
.L_x_143:
[----:B------:R-:W-:Y:S05]  /*5140*/  BSYNC B1 ;  /* 0x0000000000017941 */ /* 0x000fea0003800000 */
.L_x_142:
        /* <DEDUP_REMOVED lines=12> */
.L_x_145:
[----:B------:R-:W-:Y:S05]  /*5210*/  BSYNC B1 ;  /* 0x0000000000017941 */ /* 0x000fea0003800000 */
.L_x_144:
        /* <DEDUP_REMOVED lines=12> */
.L_x_147:
[----:B------:R-:W-:Y:S05]  /*52e0*/  BSYNC B1 ;  /* 0x0000000000017941 */ /* 0x000fea0003800000 */
.L_x_146:
        /* <DEDUP_REMOVED lines=12> */
.L_x_149:
[----:B------:R-:W-:Y:S05]  /*53b0*/  BSYNC B1 ;  /* 0x0000000000017941 */ /* 0x000fea0003800000 */
.L_x_148:
        /* <DEDUP_REMOVED lines=12> */
.L_x_151:
[----:B------:R-:W-:Y:S05]  /*5480*/  BSYNC B1 ;  /* 0x0000000000017941 */ /* 0x000fea0003800000 */
.L_x_150:
[----:B-----5:R-:W-:Y:S01]  /*5490*/  HADD2.F32 R8, -RZ, R172.H0_H0 ;  /* 0x200000acff087230 */ /* 0x020fe20000004100 */
[----:B------:R-:W-:Y:S01]  /*54a0*/  ISETP.GT.AND P1, PT, R0, 0x79, P0 ;  /* 0x000000790000780c */ /* 0x000fe20000724270 */
[----:B------:R-:W-:Y:S01]  /*54b0*/  BSSY B1, `(.L_x_152) ;  /* 0x000000c000017945 */ /* 0x000fe20003800000 */
[----:B------:R-:W-:Y:S02]  /*54c0*/  IADD3 R153, P0, R153, 0x80, RZ ;  /* 0x0000008099997810 */ /* 0x000fe40007f1e0ff */
[----:B-1----:R-:W-:Y:S01]  /*54d0*/  FMUL R91, R8, R155 ;  /* 0x0000009b085b7220 */ /* 0x002fe20000400000 */
[----:B------:R-:W-:-:S03]  /*54e0*/  @P2 IMAD.MOV.U32 R8, RZ, RZ, R168 ;  /* 0x000000ffff082224 */ /* 0x000fc600078e00a8 */
[----:B------:R-:W-:-:S05]  /*54f0*/  FFMA R91, R150, R154, R91 ;  /* 0x0000009a965b7223 */ /* 0x000fca000000005b */
[----:B------:R-:W-:-:S04]  /*5500*/  F2FP.F16.F32.PACK_AB R91, RZ, R91 ;  /* 0x0000005bff5b723e */ /* 0x000fc800000000ff */
[----:B------:R-:W-:Y:S01]  /*5510*/  PRMT R90, R91, 0x7610, R90 ;  /* 0x000076105b5a7816 */ /* 0x000fe2000000005a */
[----:B------:R-:W-:Y:S02]  /*5520*/  IMAD.X R91, RZ, RZ, R9, P0 ;  /* 0x000000ffff5b7224 */ /* 0x000fe400000e0609 */
[----:B------:R-:W-:-:S05]  /*5530*/  @P2 IMAD.MOV.U32 R9, RZ, RZ, R169 ;  /* 0x000000ffff092224 */ /* 0x000fca00078e00a9 */
[----:B------:R1:W-:Y:S01]  /*5540*/  @P2 STG.E.U16 desc[UR36][R8.64+0xf0], R90 ;  /* 0x0000f05a08002986 */ /* 0x0003e2000c101524 */
[----:B------:R-:W-:Y:S05]  /*5550*/  @!P1 BRA `(.L_x_153) ;  /* 0x0000000000049947 */ /* 0x000fea0003800000 */
[----:B------:R0:W5:Y:S02]  /*5560*/  LDG.E.LTC128B.U16 R172, desc[UR36][R88.64+0xf2] ;  /* 0x0000f22458ac7981 */ /* 0x000164000c1e1520 */
.L_x_153:
[----:B------:R-:W-:Y:S05]  /*5570*/  BSYNC B1 ;  /* 0x0000000000017941 */ /* 0x000fea0003800000 */
.L_x_152:
[----:B-1---5:R-:W-:Y:S01]  /*5580*/  HADD2.F32 R8, -RZ, R172.H0_H0 ;  /* 0x200000acff087230 */ /* 0x022fe20000004100 */
[----:B------:R-:W-:Y:S01]  /*5590*/  ISETP.GT.AND P0, PT, R3, 0x80, PT ;  /* 0x000000800300780c */ /* 0x000fe20003f04270 */
[----:B------:R-:W-:-:S03]  /*55a0*/  IMAD R90, R91, R14, RZ ;  /* 0x0000000e5b5a7224 */ /* 0x000fc600078e02ff */
[----:B0-2---:R-:W-:Y:S01]  /*55b0*/  FMUL R88, R8, R155 ;  /* 0x0000009b08587220 */ /* 0x005fe20000400000 */
[C---:B------:R-:W-:Y:S01]  /*55c0*/  IMAD R97, R153.reuse, R15, R90 ;  /* 0x0000000f99617224 */ /* 0x040fe200078e025a */
[----:B------:R-:W-:Y:S01]  /*55d0*/  ISETP.GT.AND P3, PT, R0, RZ, P0 ;  /* 0x000000ff0000720c */ /* 0x000fe20000764270 */
[----:B------:R-:W-:-:S04]  /*55e0*/  IMAD.WIDE.U32 R8, R153, R14, R156 ;  /* 0x0000000e99087225 */ /* 0x000fc800078e009c */
[----:B------:R-:W-:Y:S01]  /*55f0*/  FFMA R151, R151, R154, R88 ;  /* 0x0000009a97977223 */ /* 0x000fe20000000058 */
[----:B------:R-:W-:Y:S02]  /*5600*/  IADD3 R9, R9, R97, RZ ;  /* 0x0000006109097210 */ /* 0x000fe40007ffe0ff */
[C---:B------:R-:W-:Y:S02]  /*5610*/  LEA R88, P2, R8.reuse, R10, 0x1 ;  /* 0x0000000a08587211 */ /* 0x040fe400078408ff */
[----:B------:R-:W-:Y:S02]  /*5620*/  F2FP.F16.F32.PACK_AB R151, RZ, R151 ;  /* 0x00000097ff97723e */ /* 0x000fe400000000ff */
[----:B------:R-:W-:-:S03]  /*5630*/  LEA.HI.X R89, R8, R11, R9, 0x1, P2 ;  /* 0x0000000b08597211 */ /* 0x000fc600010f0c09 */
[----:B------:R0:W-:Y:S04]  /*5640*/  @P1 STG.E.U16 desc[UR36][R168.64+0xf2], R151 ;  /* 0x0000f297a8001986 */ /* 0x0001e8000c101524 */
[----:B------:R-:W2:Y:S01]  /*5650*/  @P3 LDG.E.LTC128B.U16 R172, desc[UR36][R88.64] ;  /* 0x0000002458ac3981 */ /* 0x000ea2000c1e1520 */
[----:B------:R-:W-:Y:S01]  /*5660*/  IMAD.WIDE.U32 R8, R153, R14, R6 ;  /* 0x0000000e99087225 */ /* 0x000fe200078e0006 */
[----:B------:R-:W-:Y:S01]  /*5670*/  SHF.L.U64.HI R95, R4, 0x8, R5 ;  /* 0x00000008045f7819 */ /* 0x000fe20000010205 */
[----:B------:R-:W-:Y:S01]  /*5680*/  BSSY B1, `(.L_x_154) ;  /* 0x0000011000017945 */ /* 0x000fe20003800000 */
[----:B------:R-:W-:Y:S01]  /*5690*/  ISETP.GT.AND P2, PT, R0, 0x1, P0 ;  /* 0x000000010000780c */ /* 0x000fe20000744270 */
[----:B------:R-:W-:Y:S02]  /*56a0*/  IMAD.IADD R9, R97, 0x1, R9 ;  /* 0x0000000161097824 */ /* 0x000fe400078e0209 */
[----:B------:R-:W-:-:S02]  /*56b0*/  IMAD.SHL.U32 R93, R4, 0x100, RZ ;  /* 0x00000100045d7824 */ /* 0x000fc400078e00ff */
[----:B--2---:R-:W-:-:S05]  /*56c0*/  HADD2.F32 R90, -RZ, R172.H0_H0 ;  /* 0x200000acff5a7230 */ /* 0x004fca0000004100 */
[----:B------:R-:W-:Y:S01]  /*56d0*/  FMUL R15, R90, R155 ;  /* 0x0000009b5a0f7220 */ /* 0x000fe20000400000 */
[----:B------:R-:W-:Y:S01]  /*56e0*/  IMAD.WIDE.U32 R90, R23, R12, R8 ;  /* 0x0000000c175a7225 */ /* 0x000fe200078e0008 */
[----:B------:R-:W-:-:S03]  /*56f0*/  IADD3 R8, P1, R93, R158, RZ ;  /* 0x0000009e5d087210 */ /* 0x000fc60007f3e0ff */
[----:B------:R-:W-:Y:S01]  /*5700*/  FFMA R15, R24, R154, R15 ;  /* 0x0000009a180f7223 */ /* 0x000fe2000000000f */
[----:B------:R-:W-:Y:S01]  /*5710*/  IMAD.IADD R5, R13, 0x1, R91 ;  /* 0x000000010d057824 */ /* 0x000fe200078e025b */
[C---:B------:R-:W-:Y:S01]  /*5720*/  LEA R4, P4, R90.reuse, R10, 0x1 ;  /* 0x0000000a5a047211 */ /* 0x040fe200078808ff */
[----:B------:R-:W-:Y:S02]  /*5730*/  IMAD.X R9, R95, 0x1, R159, P1 ;  /* 0x000000015f097824 */ /* 0x000fe400008e069f */
[----:B------:R-:W-:Y:S02]  /*5740*/  F2FP.F16.F32.PACK_AB R15, RZ, R15 ;  /* 0x0000000fff0f723e */ /* 0x000fe400000000ff */
[----:B------:R-:W-:-:S03]  /*5750*/  LEA.HI.X R5, R90, R11, R5, 0x1, P4 ;  /* 0x0000000b5a057211 */ /* 0x000fc600020f0c05 */
[----:B------:R0:W-:Y:S01]  /*5760*/  @P3 STG.E.U16 desc[UR36][R8.64], R15 ;  /* 0x0000000f08003986 */ /* 0x0001e2000c101524 */
[----:B------:R-:W-:Y:S05]  /*5770*/  @!P2 BRA `(.L_x_155) ;  /* 0x000000000004a947 */ /* 0x000fea0003800000 */
[----:B------:R1:W5:Y:S02]  /*5780*/  LDG.E.LTC128B.U16 R172, desc[UR36][R4.64+0x2] ;  /* 0x0000022404ac7981 */ /* 0x000364000c1e1520 */
.L_x_155:
[----:B------:R-:W-:Y:S05]  /*5790*/  BSYNC B1 ;  /* 0x0000000000017941 */ /* 0x000fea0003800000 */
.L_x_154:
[----:B-----5:R-:W-:Y:S01]  /*57a0*/  HADD2.F32 R24, -RZ, R172.H0_H0 ;  /* 0x200000acff187230 */ /* 0x020fe20000004100 */
[----:B------:R-:W-:Y:S01]  /*57b0*/  ISETP.GT.AND P1, PT, R3, 0x88, PT ;  /* 0x000000880300780c */ /* 0x000fe20003f24270 */
[----:B0-----:R-:W-:Y:S01]  /*57c0*/  IMAD.WIDE.U32 R14, R153, R14, R162 ;  /* 0x0000000e990e7225 */ /* 0x001fe200078e00a2 */
[----:B------:R-:W-:Y:S03]  /*57d0*/  BSSY B1, `(.L_x_156) ;  /* 0x000000e000017945 */ /* 0x000fe60003800000 */
[----:B------:R-:W-:Y:S01]  /*57e0*/  FMUL R24, R24, R155 ;  /* 0x0000009b18187220 */ /* 0x000fe20000400000 */
[----:B------:R-:W-:Y:S01]  /*57f0*/  ISETP.GT.AND P3, PT, R0, RZ, P1 ;  /* 0x000000ff0000720c */ /* 0x000fe20000f64270 */
[----:B------:R-:W-:Y:S01]  /*5800*/  IMAD.IADD R97, R97, 0x1, R15 ;  /* 0x0000000161617824 */ /* 0x000fe200078e020f */
[----:B------:R-:W-:Y:S01]  /*5810*/  IADD3 R21, P5, R20, R14, RZ ;  /* 0x0000000e14157210 */ /* 0x000fe20007fbe0ff */
[----:B------:R-:W-:Y:S01]  /*5820*/  FFMA R24, R25, R154, R24 ;  /* 0x0000009a19187223 */ /* 0x000fe20000000018 */
[----:B------:R-:W-:-:S03]  /*5830*/  IADD3 R20, P4, R6, R14, RZ ;  /* 0x0000000e06147210 */ /* 0x000fc60007f9e0ff */
[----:B------:R-:W-:Y:S01]  /*5840*/  IMAD.X R156, R97, 0x1, R157, P5 ;  /* 0x00000001619c7824 */ /* 0x000fe200028e069d */
[----:B------:R-:W-:Y:S02]  /*5850*/  F2FP.F16.F32.PACK_AB R24, RZ, R24 ;  /* 0x00000018ff18723e */ /* 0x000fe400000000ff */
[----:B------:R-:W-:-:S03]  /*5860*/  LEA R14, P5, R21, R10, 0x1 ;  /* 0x0000000a150e7211 */ /* 0x000fc600078a08ff */
[----:B------:R0:W-:Y:S01]  /*5870*/  @P2 STG.E.U16 desc[UR36][R8.64+0x2], R24 ;  /* 0x0000021808002986 */ /* 0x0001e2000c101524 */
[----:B------:R-:W-:Y:S01]  /*5880*/  LEA.HI.X R15, R21, R11, R156, 0x1, P5 ;  /* 0x0000000b150f7211 */ /* 0x000fe200028f0c9c */
[----:B------:R-:W-:Y:S08]  /*5890*/  @!P3 BRA `(.L_x_157) ;  /* 0x000000000004b947 */ /* 0x000ff00003800000 */
[----:B------:R2:W5:Y:S02]  /*58a0*/  LDG.E.LTC128B.U16 R172, desc[UR36][R14.64] ;  /* 0x000000240eac7981 */ /* 0x000564000c1e1520 */
.L_x_157:
[----:B------:R-:W-:Y:S05]  /*58b0*/  BSYNC B1 ;  /* 0x0000000000017941 */ /* 0x000fea0003800000 */
.L_x_156:
[----:B-----5:R-:W-:Y:S01]  /*58c0*/  HADD2.F32 R6, -RZ, R172.H0_H0 ;  /* 0x200000acff067230 */ /* 0x020fe20000004100 */
[----:B------:R-:W-:Y:S01]  /*58d0*/  IADD3.X R21, R7, R97, RZ, P4, !PT ;  /* 0x0000006107157210 */ /* 0x000fe200027fe4ff */
[----:B------:R-:W-:Y:S01]  /*58e0*/  BSSY B1, `(.L_x_158) ;  /* 0x000000e000017945 */ /* 0x000fe20003800000 */
[----:B------:R-:W-:Y:S02]  /*58f0*/  ISETP.GT.AND P2, PT, R0, 0x1, P1 ;  /* 0x000000010000780c */ /* 0x000fe40000f44270 */
[----:B------:R-:W-:Y:S01]  /*5900*/  FMUL R3, R6, R155 ;  /* 0x0000009b06037220 */ /* 0x000fe20000400000 */
[----:B------:R-:W-:Y:S01]  /*5910*/  IADD3 R6, P4, R8, R165, RZ ;  /* 0x000000a508067210 */ /* 0x000fe20007f9e0ff */
[----:B--2---:R-:W-:-:S04]  /*5920*/  IMAD.WIDE.U32 R14, R23, R12, R20 ;  /* 0x0000000c170e7225 */ /* 0x004fc800078e0014 */
[----:B------:R-:W-:Y:S01]  /*5930*/  FFMA R3, R26, R154, R3 ;  /* 0x0000009a1a037223 */ /* 0x000fe20000000003 */
[----:B------:R-:W-:Y:S01]  /*5940*/  IMAD.X R7, R9, 0x1, R167, P4 ;  /* 0x0000000109077824 */ /* 0x000fe200020e06a7 */
[----:B------:R-:W-:Y:S01]  /*5950*/  LEA R10, P5, R14, R10, 0x1 ;  /* 0x0000000a0e0a7211 */ /* 0x000fe200078a08ff */
[----:B------:R-:W-:Y:S02]  /*5960*/  IMAD.IADD R13, R13, 0x1, R15 ;  /* 0x000000010d0d7824 */ /* 0x000fe400078e020f */
[----:B------:R-:W-:-:S03]  /*5970*/  F2FP.F16.F32.PACK_AB R3, RZ, R3 ;  /* 0x00000003ff03723e */ /* 0x000fc600000000ff */
[----:B------:R-:W-:Y:S02]  /*5980*/  LEA.HI.X R11, R14, R11, R13, 0x1, P5 ;  /* 0x0000000b0e0b7211 */ /* 0x000fe400028f0c0d */
[----:B------:R2:W-:Y:S01]  /*5990*/  @P3 STG.E.U16 desc[UR36][R6.64], R3 ;  /* 0x0000000306003986 */ /* 0x0005e2000c101524 */
[----:B------:R-:W-:Y:S05]  /*59a0*/  @!P2 BRA `(.L_x_159) ;  /* 0x000000000004a947 */ /* 0x000fea0003800000 */
[----:B------:R0:W5:Y:S02]  /*59b0*/  LDG.E.LTC128B.U16 R172, desc[UR36][R10.64+0x2] ;  /* 0x000002240aac7981 */ /* 0x000164000c1e1520 */
.L_x_159:
[----:B------:R-:W-:Y:S05]  /*59c0*/  BSYNC B1 ;  /* 0x0000000000017941 */ /* 0x000fea0003800000 */
.L_x_158:
[----:B-----5:R-:W-:Y:S01]  /*59d0*/  HADD2.F32 R12, -RZ, R172.H0_H0 ;  /* 0x200000acff0c7230 */ /* 0x020fe20000004100 */
[----:B------:R-:W-:Y:S01]  /*59e0*/  ISETP.GT.AND P3, PT, R0, 0x8, P0 ;  /* 0x000000080000780c */ /* 0x000fe20000764270 */
[----:B------:R-:W-:Y:S03]  /*59f0*/  BSSY B1, `(.L_x_160) ;  /* 0x0000007000017945 */ /* 0x000fe60003800000 */
[----:B------:R-:W-:-:S04]  /*5a00*/  FMUL R12, R12, R155 ;  /* 0x0000009b0c0c7220 */ /* 0x000fc80000400000 */
[----:B------:R-:W-:-:S05]  /*5a10*/  FFMA R12, R27, R154, R12 ;  /* 0x0000009a1b0c7223 */ /* 0x000fca000000000c */
[----:B------:R-:W-:-:S05]  /*5a20*/  F2FP.F16.F32.PACK_AB R12, RZ, R12 ;  /* 0x0000000cff0c723e */ /* 0x000fca00000000ff */
[----:B------:R0:W-:Y:S01]  /*5a30*/  @P2 STG.E.U16 desc[UR36][R6.64+0x2], R12 ;  /* 0x0000020c06002986 */ /* 0x0001e2000c101524 */
[----:B------:R-:W-:Y:S05]  /*5a40*/  @!P3 BRA `(.L_x_161) ;  /* 0x000000000004b947 */ /* 0x000fea0003800000 */
[----:B------:R0:W5:Y:S02]  /*5a50*/  LDG.E.LTC128B.U16 R172, desc[UR36][R4.64+0x10] ;  /* 0x0000102404ac7981 */ /* 0x000164000c1e1520 */
.L_x_161:
[----:B------:R-:W-:Y:S05]  /*5a60*/  BSYNC B1 ;  /* 0x0000000000017941 */ /* 0x000fea0003800000 */
.L_x_160:
[----:B0-2--5:R-:W-:Y:S01]  /*5a70*/  HADD2.F32 R6, -RZ, R172.H0_H0 ;  /* 0x200000acff067230 */ /* 0x025fe20000004100 */
[----:B------:R-:W-:Y:S01]  /*5a80*/  ISETP.GT.AND P2, PT, R0, 0x9, P0 ;  /* 0x000000090000780c */ /* 0x000fe20000744270 */
[----:B------:R-:W-:Y:S01]  /*5a90*/  IMAD.MOV.U32 R7, RZ, RZ, R9 ;  /* 0x000000ffff077224 */ /* 0x000fe200078e0009 */
[----:B------:R-:W-:Y:S02]  /*5aa0*/  BSSY B1, `(.L_x_162) ;  /* 0x0000008000017945 */ /* 0x000fe40003800000 */
[----:B------:R-:W-:Y:S01]  /*5ab0*/  FMUL R3, R6, R155 ;  /* 0x0000009b06037220 */ /* 0x000fe20000400000 */
[----:B------:R-:W-:-:S03]  /*5ac0*/  IMAD.MOV.U32 R6, RZ, RZ, R8 ;  /* 0x000000ffff067224 */ /* 0x000fc600078e0008 */
[----:B------:R-:W-:-:S05]  /*5ad0*/  FFMA R3, R28, R154, R3 ;  /* 0x0000009a1c037223 */ /* 0x000fca0000000003 */
[----:B------:R-:W-:-:S05]  /*5ae0*/  F2FP.F16.F32.PACK_AB R3, RZ, R3 ;  /* 0x00000003ff03723e */ /* 0x000fca00000000ff */
[----:B------:R0:W-:Y:S01]  /*5af0*/  @P3 STG.E.U16 desc[UR36][R6.64+0x10], R3 ;  /* 0x0000100306003986 */ /* 0x0001e2000c101524 */
[----:B------:R-:W-:Y:S05]  /*5b00*/  @!P2 BRA `(.L_x_163) ;  /* 0x000000000004a947 */ /* 0x000fea0003800000 */
[----:B------:R2:W5:Y:S02]  /*5b10*/  LDG.E.LTC128B.U16 R172, desc[UR36][R4.64+0x12] ;  /* 0x0000122404ac7981 */ /* 0x000564000c1e1520 */
.L_x_163:
[----:B------:R-:W-:Y:S05]  /*5b20*/  BSYNC B1 ;  /* 0x0000000000017941 */ /* 0x000fea0003800000 */
.L_x_162:
        /* <DEDUP_REMOVED lines=9> */
.L_x_165:
[----:B------:R-:W-:Y:S05]  /*5bc0*/  BSYNC B1 ;  /* 0x0000000000017941 */ /* 0x000fea0003800000 */
.L_x_164:
[----:B0----5:R-:W-:Y:S01]  /*5bd0*/  HADD2.F32 R12, -RZ, R172.H0_H0 ;  /* 0x200000acff0c7230 */ /* 0x021fe20000004100 */
[----:B------:R-:W-:Y:S01]  /*5be0*/  IADD3 R8, P3, R165, R8, RZ ;  /* 0x00000008a5087210 */ /* 0x000fe20007f7e0ff */
[----:B------:R-:W-:Y:S01]  /*5bf0*/  BSSY B1, `(.L_x_166) ;  /* 0x0000009000017945 */ /* 0x000fe20003800000 */
[----:B------:R-:W-:Y:S02]  /*5c00*/  ISETP.GT.AND P2, PT, R0, 0x9, P1 ;  /* 0x000000090000780c */ /* 0x000fe40000f44270 */
[----:B------:R-:W-:Y:S01]  /*5c10*/  FMUL R3, R12, R155 ;  /* 0x0000009b0c037220 */ /* 0x000fe20000400000 */
[----:B------:R-:W-:-:S03]  /*5c20*/  IMAD.X R9, R167, 0x1, R9, P3 ;  /* 0x00000001a7097824 */ /* 0x000fc600018e0609 */
[----:B------:R-:W-:-:S05]  /*5c30*/  FFMA R3, R30, R154, R3 ;  /* 0x0000009a1e037223 */ /* 0x000fca0000000003 */
[----:B------:R-:W-:-:S05]  /*5c40*/  F2FP.F16.F32.PACK_AB R3, RZ, R3 ;  /* 0x00000003ff03723e */ /* 0x000fca00000000ff */
[----:B------:R0:W-:Y:S01]  /*5c50*/  @P4 STG.E.U16 desc[UR36][R8.64+0x10], R3 ;  /* 0x0000100308004986 */ /* 0x0001e2000c101524 */
[----:B------:R-:W-:Y:S05]  /*5c60*/  @!P2 BRA `(.L_x_167) ;  /* 0x000000000004a947 */ /* 0x000fea0003800000 */
[----:B------:R0:W5:Y:S02]  /*5c70*/  LDG.E.LTC128B.U16 R172, desc[UR36][R10.64+0x12] ;  /* 0x000012240aac7981 */ /* 0x000164000c1e1520 */
.L_x_167:
[----:B------:R-:W-:Y:S05]  /*5c80*/  BSYNC B1 ;  /* 0x0000000000017941 */ /* 0x000fea0003800000 */
.L_x_166:
[----:B0----5:R-:W-:Y:S01]  /*5c90*/  HADD2.F32 R8, -RZ, R172.H0_H0 ;  /* 0x200000acff087230 */ /* 0x021fe20000004100 */
[----:B------:R-:W-:Y:S01]  /*5ca0*/  ISETP.GT.AND P3, PT, R0, 0x10, P0 ;  /* 0x000000100000780c */ /* 0x000fe20000764270 */
[----:B------:R-:W-:Y:S03]  /*5cb0*/  BSSY B1, `(.L_x_168) ;  /* 0x0000009000017945 */ /* 0x000fe60003800000 */
[----:B------:R-:W-:-:S04]  /*5cc0*/  FMUL R8, R8, R155 ;  /* 0x0000009b08087220 */ /* 0x000fc80000400000 */
[----:B------:R-:W-:Y:S01]  /*5cd0*/  FFMA R31, R31, R154, R8 ;  /* 0x0000009a1f1f7223 */ /* 0x000fe20000000008 */
[----:B------:R-:W-:-:S04]  /*5ce0*/  IADD3 R8, P4, P5, R165, R158, R93 ;  /* 0x0000009ea5087210 */ /* 0x000fc80007d9e05d */
[----:B------:R-:W-:Y:S02]  /*5cf0*/  F2FP.F16.F32.PACK_AB R31, RZ, R31 ;  /* 0x0000001fff1f723e */ /* 0x000fe400000000ff */
[----:B------:R-:W-:-:S05]  /*5d00*/  IADD3.X R9, R167, R159, R95, P4, P5 ;  /* 0x0000009fa7097210 */ /* 0x000fca00027ea45f */
[----:B------:R0:W-:Y:S01]  /*5d10*/  @P2 STG.E.U16 desc[UR36][R8.64+0x12], R31 ;  /* 0x0000121f08002986 */ /* 0x0001e2000c101524 */
[----:B------:R-:W-:Y:S05]  /*5d20*/  @!P3 BRA `(.L_x_169) ;  /* 0x000000000004b947 */ /* 0x000fea0003800000 */
[----:B------:R0:W5:Y:S02]  /*5d30*/  LDG.E.LTC128B.U16 R172, desc[UR36][R4.64+0x20] ;  /* 0x0000202404ac7981 */ /* 0x000164000c1e1520 */
.L_x_169:
[----:B------:R-:W-:Y:S05]  /*5d40*/  BSYNC B1 ;  /* 0x0000000000017941 */ /* 0x000fea0003800000 */
.L_x_168:
        /* <DEDUP_REMOVED lines=9> */
.L_x_171:
[----:B------:R-:W-:Y:S05]  /*5de0*/  BSYNC B1 ;  /* 0x0000000000017941 */ /* 0x000fea0003800000 */
.L_x_170:
        /* <DEDUP_REMOVED lines=9> */
.L_x_173:
[----:B------:R-:W-:Y:S05]  /*5e80*/  BSYNC B1 ;  /* 0x0000000000017941 */ /* 0x000fea0003800000 */
.L_x_172:
[----:B0----5:R-:W-:Y:S01]  /*5e90*/  HADD2.F32 R12, -RZ, R172.H0_H0 ;  /* 0x200000acff0c7230 */ /* 0x021fe20000004100 */
        /* <DEDUP_REMOVED lines=8> */
.L_x_175:
[----:B------:R-:W-:Y:S05]  /*5f20*/  BSYNC B1 ;  /* 0x0000000000017941 */ /* 0x000fea0003800000 */
.L_x_174:
        /* <DEDUP_REMOVED lines=9> */
.L_x_177:
[----:B------:R-:W-:Y:S05]  /*5fc0*/  BSYNC B1 ;  /* 0x0000000000017941 */ /* 0x000fea0003800000 */
.L_x_176:
        /* <DEDUP_REMOVED lines=9> */
.L_x_179:
[----:B------:R-:W-:Y:S05]  /*6060*/  BSYNC B1 ;  /* 0x0000000000017941 */ /* 0x000fea0003800000 */
.L_x_178:
        /* <DEDUP_REMOVED lines=9> */
.L_x_181:
[----:B------:R-:W-:Y:S05]  /*6100*/  BSYNC B1 ;  /* 0x0000000000017941 */ /* 0x000fea0003800000 */
.L_x_180:
        /* <DEDUP_REMOVED lines=9> */
.L_x_183:
[----:B------:R-:W-:Y:S05]  /*61a0*/  BSYNC B1 ;  /* 0x0000000000017941 */ /* 0x000fea0003800000 */
.L_x_182:
        /* <DEDUP_REMOVED lines=9> */
.L_x_185:
[----:B------:R-:W-:Y:S05]  /*6240*/  BSYNC B1 ;  /* 0x0000000000017941 */ /* 0x000fea0003800000 */
.L_x_184:
        /* <DEDUP_REMOVED lines=9> */
.L_x_187:
[----:B------:R-:W-:Y:S05]  /*62e0*/  BSYNC B1 ;  /* 0x0000000000017941 */ /* 0x000fea0003800000 */
.L_x_186:
        /* <DEDUP_REMOVED lines=9> */
.L_x_189:
[----:B------:R-:W-:Y:S05]  /*6380*/  BSYNC B1 ;  /* 0x0000000000017941 */ /* 0x000fea0003800000 */
.L_x_188:
        /* <DEDUP_REMOVED lines=9> */
.L_x_191:
[----:B------:R-:W-:Y:S05]  /*6420*/  BSYNC B1 ;  /* 0x0000000000017941 */ /* 0x000fea0003800000 */
.L_x_190:
        /* <DEDUP_REMOVED lines=9> */
.L_x_193:
[----:B------:R-:W-:Y:S05]  /*64c0*/  BSYNC B1 ;  /* 0x0000000000017941 */ /* 0x000fea0003800000 */
.L_x_192:
        /* <DEDUP_REMOVED lines=9> */
.L_x_195:
[----:B------:R-:W-:Y:S05]  /*6560*/  BSYNC B1 ;  /* 0x0000000000017941 */ /* 0x000fea0003800000 */
.L_x_194:
        /* <DEDUP_REMOVED lines=9> */
.L_x_197:
[----:B------:R-:W-:Y:S05]  /*6600*/  BSYNC B1 ;  /* 0x0000000000017941 */ /* 0x000fea0003800000 */
.L_x_196:
        /* <DEDUP_REMOVED lines=9> */
.L_x_199:
[----:B------:R-:W-:Y:S05]  /*66a0*/  BSYNC B1 ;  /* 0x0000000000017941 */ /* 0x000fea0003800000 */
.L_x_198:
        /* <DEDUP_REMOVED lines=9> */
.L_x_201:
[----:B------:R-:W-:Y:S05]  /*6740*/  BSYNC B1 ;  /* 0x0000000000017941 */ /* 0x000fea0003800000 */
.L_x_200:
        /* <DEDUP_REMOVED lines=9> */
.L_x_203:
[----:B------:R-:W-:Y:S05]  /*67e0*/  BSYNC B1 ;  /* 0x0000000000017941 */ /* 0x000fea0003800000 */
.L_x_202:
        /* <DEDUP_REMOVED lines=9> */
.L_x_205:
[----:B------:R-:W-:Y:S05]  /*6880*/  BSYNC B1 ;  /* 0x0000000000017941 */ /* 0x000fea0003800000 */
.L_x_204:
        /* <DEDUP_REMOVED lines=9> */
.L_x_207:
[----:B------:R-:W-:Y:S05]  /*6920*/  BSYNC B1 ;  /* 0x0000000000017941 */ /* 0x000fea0003800000 */
.L_x_206:
        /* <DEDUP_REMOVED lines=9> */
.L_x_209:
[----:B------:R-:W-:Y:S05]  /*69c0*/  BSYNC B1 ;  /* 0x0000000000017941 */ /* 0x000fea0003800000 */
.L_x_208:
        /* <DEDUP_REMOVED lines=9> */
.L_x_211:
[----:B------:R-:W-:Y:S05]  /*6a60*/  BSYNC B1 ;  /* 0x0000000000017941 */ /* 0x000fea0003800000 */
.L_x_210:
        /* <DEDUP_REMOVED lines=9> */
.L_x_213:
[----:B------:R-:W-:Y:S05]  /*6b00*/  BSYNC B1 ;  /* 0x0000000000017941 */ /* 0x000fea0003800000 */
.L_x_212:
        /* <DEDUP_REMOVED lines=9> */
.L_x_215:
[----:B------:R-:W-:Y:S05]  /*6ba0*/  BSYNC B1 ;  /* 0x0000000000017941 */ /* 0x000fea0003800000 */
.L_x_214:
        /* <DEDUP_REMOVED lines=9> */
.L_x_217:
[----:B------:R-:W-:Y:S05]  /*6c40*/  BSYNC B1 ;  /* 0x0000000000017941 */ /* 0x000fea0003800000 */
.L_x_216:
        /* <DEDUP_REMOVED lines=9> */
.L_x_219:
[----:B------:R-:W-:Y:S05]  /*6ce0*/  BSYNC B1 ;  /* 0x0000000000017941 */ /* 0x000fea0003800000 */
.L_x_218:
        /* <DEDUP_REMOVED lines=9> */
.L_x_221:
[----:B------:R-:W-:Y:S05]  /*6d80*/  BSYNC B1 ;  /* 0x0000000000017941 */ /* 0x000fea0003800000 */
.L_x_220:
        /* <DEDUP_REMOVED lines=9> */
.L_x_223:
[----:B------:R-:W-:Y:S05]  /*6e20*/  BSYNC B1 ;  /* 0x0000000000017941 */ /* 0x000fea0003800000 */
.L_x_222:
        /* <DEDUP_REMOVED lines=9> */
.L_x_225:
[----:B------:R-:W-:Y:S05]  /*6ec0*/  BSYNC B1 ;  /* 0x0000000000017941 */ /* 0x000fea0003800000 */
.L_x_224:
        /* <DEDUP_REMOVED lines=9> */
.L_x_227:
[----:B------:R-:W-:Y:S05]  /*6f60*/  BSYNC B1 ;  /* 0x0000000000017941 */ /* 0x000fea0003800000 */
.L_x_226:
        /* <DEDUP_REMOVED lines=9> */
.L_x_229:
[----:B------:R-:W-:Y:S05]  /*7000*/  BSYNC B1 ;  /* 0x0000000000017941 */ /* 0x000fea0003800000 */
.L_x_228:
        /* <DEDUP_REMOVED lines=9> */
.L_x_231:
[----:B------:R-:W-:Y:S05]  /*70a0*/  BSYNC B1 ;  /* 0x0000000000017941 */ /* 0x000fea0003800000 */
.L_x_230:
        /* <DEDUP_REMOVED lines=9> */
.L_x_233:
[----:B------:R-:W-:Y:S05]  /*7140*/  BSYNC B1 ;  /* 0x0000000000017941 */ /* 0x000fea0003800000 */
.L_x_232:
        /* <DEDUP_REMOVED lines=9> */
.L_x_235:
[----:B------:R-:W-:Y:S05]  /*71e0*/  BSYNC B1 ;  /* 0x0000000000017941 */ /* 0x000fea0003800000 */
.L_x_234:
        /* <DEDUP_REMOVED lines=9> */
.L_x_237:
[----:B------:R-:W-:Y:S05]  /*7280*/  BSYNC B1 ;  /* 0x0000000000017941 */ /* 0x000fea0003800000 */
.L_x_236:
        /* <DEDUP_REMOVED lines=9> */
.L_x_239:
[----:B------:R-:W-:Y:S05]  /*7320*/  BSYNC B1 ;  /* 0x0000000000017941 */ /* 0x000fea0003800000 */
.L_x_238:
        /* <DEDUP_REMOVED lines=9> */
.L_x_241:
[----:B------:R-:W-:Y:S05]  /*73c0*/  BSYNC B1 ;  /* 0x0000000000017941 */ /* 0x000fea0003800000 */
.L_x_240:
        /* <DEDUP_REMOVED lines=9> */
.L_x_243:
[----:B------:R-:W-:Y:S05]  /*7460*/  BSYNC B1 ;  /* 0x0000000000017941 */ /* 0x000fea0003800000 */
.L_x_242:
        /* <DEDUP_REMOVED lines=9> */
.L_x_245:
[----:B------:R-:W-:Y:S05]  /*7500*/  BSYNC B1 ;  /* 0x0000000000017941 */ /* 0x000fea0003800000 */
.L_x_244:
        /* <DEDUP_REMOVED lines=9> */
.L_x_247:
[----:B------:R-:W-:Y:S05]  /*75a0*/  BSYNC B1 ;  /* 0x0000000000017941 */ /* 0x000fea0003800000 */
.L_x_246:
        /* <DEDUP_REMOVED lines=9> */
.L_x_249:
[----:B------:R-:W-:Y:S05]  /*7640*/  BSYNC B1 ;  /* 0x0000000000017941 */ /* 0x000fea0003800000 */
.L_x_248:
        /* <DEDUP_REMOVED lines=9> */
.L_x_251:
[----:B------:R-:W-:Y:S05]  /*76e0*/  BSYNC B1 ;  /* 0x0000000000017941 */ /* 0x000fea0003800000 */
.L_x_250:
        /* <DEDUP_REMOVED lines=9> */
.L_x_253:
[----:B------:R-:W-:Y:S05]  /*7780*/  BSYNC B1 ;  /* 0x0000000000017941 */ /* 0x000fea0003800000 */
.L_x_252:
        /* <DEDUP_REMOVED lines=9> */
.L_x_255:
[----:B------:R-:W-:Y:S05]  /*7820*/  BSYNC B1 ;  /* 0x0000000000017941 */ /* 0x000fea0003800000 */
.L_x_254:
        /* <DEDUP_REMOVED lines=9> */
.L_x_257:
[----:B------:R-:W-:Y:S05]  /*78c0*/  BSYNC B1 ;  /* 0x0000000000017941 */ /* 0x000fea0003800000 */
.L_x_256:
        /* <DEDUP_REMOVED lines=9> */
.L_x_259:
[----:B------:R-:W-:Y:S05]  /*7960*/  BSYNC B1 ;  /* 0x0000000000017941 */ /* 0x000fea0003800000 */
.L_x_258:
        /* <DEDUP_REMOVED lines=9> */
.L_x_261:
[----:B------:R-:W-:Y:S05]  /*7a00*/  BSYNC B1 ;  /* 0x0000000000017941 */ /* 0x000fea0003800000 */
.L_x_260:
        /* <DEDUP_REMOVED lines=9> */
.L_x_263:
[----:B------:R-:W-:Y:S05]  /*7aa0*/  BSYNC B1 ;  /* 0x0000000000017941 */ /* 0x000fea0003800000 */
.L_x_262:
        /* <DEDUP_REMOVED lines=9> */
.L_x_265:
[----:B------:R-:W-:Y:S05]  /*7b40*/  BSYNC B1 ;  /* 0x0000000000017941 */ /* 0x000fea0003800000 */
.L_x_264:
        /* <DEDUP_REMOVED lines=9> */
.L_x_267:
[----:B------:R-:W-:Y:S05]  /*7be0*/  BSYNC B1 ;  /* 0x0000000000017941 */ /* 0x000fea0003800000 */
.L_x_266:
        /* <DEDUP_REMOVED lines=9> */
.L_x_269:
[----:B------:R-:W-:Y:S05]  /*7c80*/  BSYNC B1 ;  /* 0x0000000000017941 */ /* 0x000fea0003800000 */
.L_x_268:
        /* <DEDUP_REMOVED lines=9> */
.L_x_271:
[----:B------:R-:W-:Y:S05]  /*7d20*/  BSYNC B1 ;  /* 0x0000000000017941 */ /* 0x000fea0003800000 */
.L_x_270:
        /* <DEDUP_REMOVED lines=9> */
.L_x_273:
[----:B------:R-:W-:Y:S05]  /*7dc0*/  BSYNC B1 ;  /* 0x0000000000017941 */ /* 0x000fea0003800000 */
.L_x_272:
        /* <DEDUP_REMOVED lines=9> */
.L_x_275:
[----:B------:R-:W-:Y:S05]  /*7e60*/  BSYNC B1 ;  /* 0x0000000000017941 */ /* 0x000fea0003800000 */
.L_x_274:
[----:B012--5:R-:W-:Y:S01]  /*7e70*/  HADD2.F32 R4, -RZ, R172.H0_H0 ;  /* 0x200000acff047230 */ /* 0x027fe20000004100 */
        /* <DEDUP_REMOVED lines=8> */
.L_x_277:
[----:B------:R-:W-:Y:S05]  /*7f00*/  BSYNC B1 ;  /* 0x0000000000017941 */ /* 0x000fea0003800000 */
.L_x_276:
[----:B0----5:R-:W-:Y:S01]  /*7f10*/  HADD2.F32 R4, -RZ, R172.H0_H0 ;  /* 0x200000acff047230 */ /* 0x021fe20000004100 */
[----:B------:R-:W-:Y:S01]  /*7f20*/  @P2 MOV R5, R9 ;  /* 0x0000000900052202 */ /* 0x000fe20000000f00 */
[----:B------:R-:W-:Y:S01]  /*7f30*/  BSSY B1, `(.L_x_278) ;  /* 0x0000009000017945 */ /* 0x000fe20003800000 */
[----:B------:R-:W-:Y:S02]  /*7f40*/  ISETP.GT.AND P1, PT, R0, 0x79, P1 ;  /* 0x000000790000780c */ /* 0x000fe40000f24270 */
[----:B------:R-:W-:Y:S01]  /*7f50*/  FMUL R3, R4, R155 ;  /* 0x0000009b04037220 */ /* 0x000fe20000400000 */
[----:B------:R-:W-:-:S03]  /*7f60*/  @P2 IMAD.MOV.U32 R4, RZ, RZ, R8 ;  /* 0x000000ffff042224 */ /* 0x000fc600078e0008 */
[----:B------:R-:W-:-:S05]  /*7f70*/  FFMA R3, R86, R154, R3 ;  /* 0x0000009a56037223 */ /* 0x000fca0000000003 */
[----:B------:R-:W-:-:S05]  /*7f80*/  F2FP.F16.F32.PACK_AB R3, RZ, R3 ;  /* 0x00000003ff03723e */ /* 0x000fca00000000ff */
[----:B------:R0:W-:Y:S01]  /*7f90*/  @P2 STG.E.U16 desc[UR36][R4.64+0xf0], R3 ;  /* 0x0000f00304002986 */ /* 0x0001e2000c101524 */
[----:B------:R-:W-:Y:S05]  /*7fa0*/  @!P1 BRA `(.L_x_279) ;  /* 0x0000000000049947 */ /* 0x000fea0003800000 */
[----:B------:R2:W5:Y:S02]  /*7fb0*/  LDG.E.LTC128B.U16 R172, desc[UR36][R10.64+0xf2] ;  /* 0x0000f2240aac7981 */ /* 0x000564000c1e1520 */
.L_x_279:
[----:B------:R-:W-:Y:S05]  /*7fc0*/  BSYNC B1 ;  /* 0x0000000000017941 */ /* 0x000fea0003800000 */
.L_x_278:
[----:B------:R-:W-:Y:S05]  /*7fd0*/  @!P1 BRA `(.L_x_280) ;  /* 0x00000024004c9947 */ /* 0x000fea0003800000 */
[----:B-----5:R-:W-:-:S05]  /*7fe0*/  HADD2.F32 R172, -RZ, R172.H0_H0 ;  /* 0x200000acffac7230 */ /* 0x020fca0000004100 */
[----:B------:R-:W-:-:S04]  /*7ff0*/  FMUL R172, R172, R155 ;  /* 0x0000009bacac7220 */ /* 0x000fc80000400000 */
[----:B------:R-:W-:-:S05]  /*8000*/  FFMA R172, R87, R154, R172 ;  /* 0x0000009a57ac7223 */ /* 0x000fca00000000ac */
[----:B------:R-:W-:-:S05]  /*8010*/  F2FP.F16.F32.PACK_AB R172, RZ, R172 ;  /* 0x000000acffac723e */ /* 0x000fca00000000ff */
[----:B------:R0:W-:Y:S01]  /*8020*/  STG.E.U16 desc[UR36][R8.64+0xf2], R172 ;  /* 0x0000f2ac08007986 */ /* 0x0001e2000c101524 */
[----:B------:R-:W-:Y:S05]  /*8030*/  BRA `(.L_x_280) ;  /* 0x0000002400347947 */ /* 0x000fea0003800000 */
.L_x_29:
[----:B------:R-:W-:Y:S01]  /*8040*/  ULDC.64 UR4, c[0x0][0x5c0] ;  /* 0x0001700000047ab9 */ /* 0x000fe20000000a00 */
[-C--:B------:R-:W-:Y:S01]  /*8050*/  FMUL R88, R88, R154.reuse ;  /* 0x0000009a58587220 */ /* 0x080fe20000400000 */
[----:B------:R-:W-:Y:S01]  /*8060*/  LEA R8, P0, R166, UR4, 0x1 ;  /* 0x00000004a6087c11 */ /* 0x000fe2000f8008ff */
[----:B------:R-:W-:Y:S01]  /*8070*/  IMAD.SHL.U32 R7, R4, 0x10, RZ ;  /* 0x0000001004077824 */ /* 0x000fe200078e00ff */
[----:B------:R-:W-:Y:S01]  /*8080*/  ISETP.GT.AND P2, PT, R0, 0x1, P3 ;  /* 0x000000010000780c */ /* 0x000fe20001f44270 */
[-C--:B------:R-:W-:Y:S01]  /*8090*/  FMUL R89, R89, R154.reuse ;  /* 0x0000009a59597220 */ /* 0x080fe20000400000 */
[----:B------:R-:W-:Y:S01]  /*80a0*/  LEA.HI.X R9, R166, UR5, R169, 0x1, P0 ;  /* 0x00000005a6097c11 */ /* 0x000fe200080f0ca9 */
[-C--:B------:R-:W-:Y:S01]  /*80b0*/  FMUL R90, R90, R154.reuse ;  /* 0x0000009a5a5a7220 */ /* 0x080fe20000400000 */
[----:B------:R-:W-:Y:S01]  /*80c0*/  ISETP.GT.AND P0, PT, R3, 0x8, PT ;  /* 0x000000080300780c */ /* 0x000fe20003f04270 */
[----:B------:R-:W-:Y:S01]  /*80d0*/  FMUL R91, R91, R154 ;  /* 0x0000009a5b5b7220 */ /* 0x000fe20000400000 */
[----:B------:R-:W-:Y:S01]  /*80e0*/  F2FP.F16.F32.PACK_AB R88, RZ, R88 ;  /* 0x00000058ff58723e */ /* 0x000fe200000000ff */
[-C--:B------:R-:W-:Y:S01]  /*80f0*/  FMUL R92, R92, R154.reuse ;  /* 0x0000009a5c5c7220 */ /* 0x080fe20000400000 */
[----:B------:R-:W-:Y:S01]  /*8100*/  ISETP.GT.AND P4, PT, R0, RZ, P0 ;  /* 0x000000ff0000720c */ /* 0x000fe20000784270 */
[----:B------:R-:W-:Y:S01]  /*8110*/  FMUL R93, R93, R154 ;  /* 0x0000009a5d5d7220 */ /* 0x000fe20000400000 */
[----:B------:R-:W-:Y:S01]  /*8120*/  SHF.L.U64.HI R6, R4, 0x4, R5 ;  /* 0x0000000404067819 */ /* 0x000fe20000010205 */
[----:B------:R-:W-:Y:S01]  /*8130*/  @P1 STG.E.U16 desc[UR36][R8.64], R88 ;  /* 0x0000005808001986 */ /* 0x000fe2000c101524 */
[----:B------:R-:W-:Y:S01]  /*8140*/  IADD3 R10, P5, R7, R8, RZ ;  /* 0x00000008070a7210 */ /* 0x000fe20007fbe0ff */
[-C--:B------:R-:W-:Y:S01]  /*8150*/  FMUL R94, R94, R154.reuse ;  /* 0x0000009a5e5e7220 */ /* 0x080fe20000400000 */
[----:B------:R-:W-:Y:S01]  /*8160*/  ISETP.GT.AND P1, PT, R0, 0x1, P0 ;  /* 0x000000010000780c */ /* 0x000fe20000724270 */
[----:B------:R-:W-:Y:S01]  /*8170*/  FMUL R95, R95, R154 ;  /* 0x0000009a5f5f7220 */ /* 0x000fe20000400000 */
[----:B------:R-:W-:Y:S01]  /*8180*/  F2FP.F16.F32.PACK_AB R89, RZ, R89 ;  /* 0x00000059ff59723e */ /* 0x000fe200000000ff */
[----:B------:R-:W-:Y:S01]  /*8190*/  IMAD.X R11, R6, 0x1, R9, P5 ;  /* 0x00000001060b7824 */ /* 0x000fe200028e0609 */
[----:B------:R-:W-:Y:S01]  /*81a0*/  F2FP.F16.F32.PACK_AB R90, RZ, R90 ;  /* 0x0000005aff5a723e */ /* 0x000fe200000000ff */
[-C--:B------:R-:W-:Y:S01]  /*81b0*/  FMUL R96, R96, R154.reuse ;  /* 0x0000009a60607220 */ /* 0x080fe20000400000 */
[----:B------:R-:W-:Y:S01]  /*81c0*/  F2FP.F16.F32.PACK_AB R91, RZ, R91 ;  /* 0x0000005bff5b723e */ /* 0x000fe200000000ff */
[----:B------:R-:W-:Y:S01]  /*81d0*/  @P2 STG.E.U16 desc[UR36][R8.64+0x2], R89 ;  /* 0x0000025908002986 */ /* 0x000fe2000c101524 */
[C---:B------:R-:W-:Y:S01]  /*81e0*/  ISETP.GT.AND P5, PT, R0.reuse, 0x9, P3 ;  /* 0x000000090000780c */ /* 0x040fe20001fa4270 */
[-C--:B------:R-:W-:Y:S01]  /*81f0*/  FMUL R97, R97, R154.reuse ;  /* 0x0000009a61617220 */ /* 0x080fe20000400000 */
[C---:B------:R-:W-:Y:S01]  /*8200*/  ISETP.GT.AND P2, PT, R0.reuse, 0x8, P0 ;  /* 0x000000080000780c */ /* 0x040fe20000744270 */
[----:B------:R-:W-:Y:S01]  /*8210*/  @P4 STG.E.U16 desc[UR36][R10.64], R90 ;  /* 0x0000005a0a004986 */ /* 0x000fe2000c101524 */
[----:B------:R-:W-:Y:S01]  /*8220*/  ISETP.GT.AND P4, PT, R0, 0x8, P3 ;  /* 0x000000080000780c */ /* 0x000fe20001f84270 */
[----:B------:R-:W-:Y:S01]  /*8230*/  FMUL R98, R98, R154 ;  /* 0x0000009a62627220 */ /* 0x000fe20000400000 */
[----:B------:R-:W-:Y:S01]  /*8240*/  F2FP.F16.F32.PACK_AB R92, RZ, R92 ;  /* 0x0000005cff5c723e */ /* 0x000fe200000000ff */
[----:B------:R-:W-:Y:S01]  /*8250*/  @P1 STG.E.U16 desc[UR36][R10.64+0x2], R91 ;  /* 0x0000025b0a001986 */ /* 0x000fe2000c101524 */
[----:B------:R-:W-:Y:S01]  /*8260*/  ISETP.GT.AND P1, PT, R0, 0x9, P0 ;  /* 0x000000090000780c */ /* 0x000fe20000724270 */
[-C--:B------:R-:W-:Y:S01]  /*8270*/  FMUL R99, R99, R154.reuse ;  /* 0x0000009a63637220 */ /* 0x080fe20000400000 */
[----:B------:R-:W-:Y:S01]  /*8280*/  F2FP.F16.F32.PACK_AB R93, RZ, R93 ;  /* 0x0000005dff5d723e */ /* 0x000fe200000000ff */
[----:B------:R-:W-:Y:S01]  /*8290*/  FMUL R100, R100, R154 ;  /* 0x0000009a64647220 */ /* 0x000fe20000400000 */
[----:B------:R-:W-:Y:S01]  /*82a0*/  F2FP.F16.F32.PACK_AB R94, RZ, R94 ;  /* 0x0000005eff5e723e */ /* 0x000fe200000000ff */
[-C--:B------:R-:W-:Y:S01]  /*82b0*/  FMUL R101, R101, R154.reuse ;  /* 0x0000009a65657220 */ /* 0x080fe20000400000 */
[----:B------:R-:W-:Y:S01]  /*82c0*/  F2FP.F16.F32.PACK_AB R95, RZ, R95 ;  /* 0x0000005fff5f723e */ /* 0x000fe200000000ff */
[----:B------:R-:W-:Y:S01]  /*82d0*/  FMUL R102, R102, R154 ;  /* 0x0000009a66667220 */ /* 0x000fe20000400000 */
[----:B------:R-:W-:Y:S01]  /*82e0*/  F2FP.F16.F32.PACK_AB R96, RZ, R96 ;  /* 0x00000060ff60723e */ /* 0x000fe200000000ff */
[----:B------:R-:W-:Y:S01]  /*82f0*/  @P4 STG.E.U16 desc[UR36][R8.64+0x10], R92 ;  /* 0x0000105c08004986 */ /* 0x000fe2000c101524 */
[C---:B------:R-:W-:Y:S01]  /*8300*/  ISETP.GT.AND P4, PT, R0.reuse, 0x10, P3 ;  /* 0x000000100000780c */ /* 0x040fe20001f84270 */
[-C--:B------:R-:W-:Y:S01]  /*8310*/  FMUL R103, R103, R154.reuse ;  /* 0x0000009a67677220 */ /* 0x080fe20000400000 */
[----:B------:R-:W-:Y:S01]  /*8320*/  F2FP.F16.F32.PACK_AB R97, RZ, R97 ;  /* 0x00000061ff61723e */ /* 0x000fe200000000ff */
[----:B------:R-:W-:Y:S01]  /*8330*/  @P5 STG.E.U16 desc[UR36][R8.64+0x12], R93 ;  /* 0x0000125d08005986 */ /* 0x000fe2000c101524 */
[----:B------:R-:W-:Y:S01]  /*8340*/  ISETP.GT.AND P5, PT, R0, 0x11, P0 ;  /* 0x000000110000780c */ /* 0x000fe200007a4270 */
        /* <DEDUP_REMOVED lines=74> */
[-C--:B------:R-:W-:Y:S01]  /*87f0*/  FMUL R125, R125, R154.reuse ;  /* 0x0000009a7d7d7220 */ /* 0x080fe20000400000 */
[----:B------:R-:W-:Y:S01]  /*8800*/  F2FP.F16.F32.PACK_AB R119, RZ, R119 ;  /* 0x00000077ff77723e */ /* 0x000fe200000000ff */
[----:B------:R-:W-:Y:S01]  /*8810*/  FMUL R126, R126, R154 ;  /* 0x0000009a7e7e7220 */ /* 0x000fe20000400000 */
[----:B------:R-:W-:Y:S01]  /*8820*/  F2FP.F16.F32.PACK_AB R120, RZ, R120 ;  /* 0x00000078ff78723e */ /* 0x000fe200000000ff */
        /* <DEDUP_REMOVED lines=64> */
[----:B------:R-:W-:Y:S01]  /*8c30*/  FMUL R145, R145, R154 ;  /* 0x0000009a91917220 */ /* 0x000fe20000400000 */
[----:B------:R-:W-:Y:S01]  /*8c40*/  F2FP.F16.F32.PACK_AB R139, RZ, R139 ;  /* 0x0000008bff8b723e */ /* 0x000fe200000000ff */
[----:B------:R-:W-:Y:S01]  /*8c50*/  IMAD.SHL.U32 R21, R4, 0x100, RZ ;  /* 0x0000010004157824 */ /* 0x000fe200078e00ff */
[----:B------:R-:W-:Y:S01]  /*8c60*/  F2FP.F16.F32.PACK_AB R140, RZ, R140 ;  /* 0x0000008cff8c723e */ /* 0x000fe200000000ff */
[----:B------:R-:W-:Y:S01]  /*8c70*/  @P1 STG.E.U16 desc[UR36][R8.64+0x90], R124 ;  /* 0x0000907c08001986 */ /* 0x000fe2000c101524 */
[----:B------:R-:W-:Y:S01]  /*8c80*/  ISETP.GT.AND P1, PT, R0, 0x50, P3 ;  /* 0x000000500000780c */ /* 0x000fe20001f24270 */
[-C--:B------:R-:W-:Y:S01]  /*8c90*/  FMUL R146, R146, R154.reuse ;  /* 0x0000009a92927220 */ /* 0x080fe20000400000 */
[----:B------:R-:W-:Y:S01]  /*8ca0*/  F2FP.F16.F32.PACK_AB R141, RZ, R141 ;  /* 0x0000008dff8d723e */ /* 0x000fe200000000ff */
[----:B------:R-:W-:Y:S01]  /*8cb0*/  @P2 STG.E.U16 desc[UR36][R8.64+0x92], R125 ;  /* 0x0000927d08002986 */ /* 0x000fe2000c101524 */
[C---:B------:R-:W-:Y:S01]  /*8cc0*/  ISETP.GT.AND P2, PT, R0.reuse, 0x51, P3 ;  /* 0x000000510000780c */ /* 0x040fe20001f44270 */
[----:B------:R-:W-:Y:S01]  /*8cd0*/  FMUL R147, R147, R154 ;  /* 0x0000009a93937220 */ /* 0x000fe20000400000 */
        /* <DEDUP_REMOVED lines=12> */
[----:B------:R-:W-:Y:S01]  /*8da0*/  SHF.L.U64.HI R15, R4, 0x8, R5 ;  /* 0x00000008040f7819 */ /* 0x000fe20000010205 */
[----:B------:R-:W-:Y:S01]  /*8db0*/  @P2 STG.E.U16 desc[UR36][R8.64+0xa2], R129 ;  /* 0x0000a28108002986 */ /* 0x000fe2000c101524 */
[C---:B------:R-:W-:Y:S01]  /*8dc0*/  ISETP.GT.AND P2, PT, R0.reuse, 0x59, P3 ;  /* 0x000000590000780c */ /* 0x040fe20001f44270 */
        /* <DEDUP_REMOVED lines=56> */
[----:B------:R-:W-:Y:S01]  /*9150*/  FMUL R39, R39, R154 ;  /* 0x0000009a27277220 */ /* 0x000fe20000400000 */
[----:B------:R-:W-:Y:S01]  /*9160*/  F2FP.F16.F32.PACK_AB R33, RZ, R33 ;  /* 0x00000021ff21723e */ /* 0x000fe200000000ff */
[----:B------:R-:W-:Y:S01]  /*9170*/  @P2 STG.E.U16 desc[UR36][R10.64+0xd0], R142 ;  /* 0x0000d08e0a002986 */ /* 0x000fe2000c101524 */
[----:B------:R-:W-:Y:S01]  /*9180*/  F2FP.F16.F32.PACK_AB R34, RZ, R34 ;  /* 0x00000022ff22723e */ /* 0x000fe200000000ff */
[-C--:B------:R-:W-:Y:S01]  /*9190*/  FMUL R40, R40, R154.reuse ;  /* 0x0000009a28287220 */ /* 0x080fe20000400000 */
[----:B------:R-:W-:Y:S01]  /*91a0*/  F2FP.F16.F32.PACK_AB R35, RZ, R35 ;  /* 0x00000023ff23723e */ /* 0x000fe200000000ff */
[----:B------:R-:W-:Y:S01]  /*91b0*/  FMUL R41, R41, R154 ;  /* 0x0000009a29297220 */ /* 0x000fe20000400000 */
[----:B------:R-:W-:Y:S01]  /*91c0*/  F2FP.F16.F32.PACK_AB R36, RZ, R36 ;  /* 0x00000024ff24723e */ /* 0x000fe200000000ff */
[----:B------:R-:W-:Y:S01]  /*91d0*/  @P4 STG.E.U16 desc[UR36][R10.64+0xd2], R143 ;  /* 0x0000d28f0a004986 */ /* 0x000fe2000c101524 */
[----:B------:R-:W-:Y:S01]  /*91e0*/  ISETP.GT.AND P4, PT, R0, 0x71, P0 ;  /* 0x000000710000780c */ /* 0x000fe20000784270 */
[----:B------:R-:W-:Y:S01]  /*91f0*/  FMUL R42, R42, R154 ;  /* 0x0000009a2a2a7220 */ /* 0x000fe20000400000 */
[----:B------:R-:W-:Y:S01]  /*9200*/  F2FP.F16.F32.PACK_AB R37, RZ, R37 ;  /* 0x00000025ff25723e */ /* 0x000fe200000000ff */
[----:B------:R-:W-:Y:S01]  /*9210*/  @P5 STG.E.U16 desc[UR36][R8.64+0xe0], R144 ;  /* 0x0000e09008005986 */ /* 0x000fe2000c101524 */
[----:B------:R-:W-:Y:S01]  /*9220*/  ISETP.GT.AND P5, PT, R0, 0x70, P0 ;  /* 0x000000700000780c */ /* 0x000fe200007a4270 */
[----:B------:R-:W-:Y:S01]  /*9230*/  @P1 IMAD.MOV.U32 R4, RZ, RZ, R8 ;  /* 0x000000ffff041224 */ /* 0x000fe200078e0008 */
[----:B------:R-:W-:Y:S01]  /*9240*/  F2FP.F16.F32.PACK_AB R38, RZ, R38 ;  /* 0x00000026ff26723e */ /* 0x000fe200000000ff */
[----:B------:R-:W-:Y:S01]  /*9250*/  @P1 IMAD.MOV.U32 R5, RZ, RZ, R9 ;  /* 0x000000ffff051224 */ /* 0x000fe200078e0009 */
[----:B------:R-:W-:Y:S01]  /*9260*/  F2FP.F16.F32.PACK_AB R39, RZ, R39 ;  /* 0x00000027ff27723e */ /* 0x000fe200000000ff */
[----:B------:R-:W-:Y:S01]  /*9270*/  FMUL R43, R43, R154 ;  /* 0x0000009a2b2b7220 */ /* 0x000fe20000400000 */
[----:B------:R-:W-:Y:S01]  /*9280*/  F2FP.F16.F32.PACK_AB R40, RZ, R40 ;  /* 0x00000028ff28723e */ /* 0x000fe200000000ff */
[----:B------:R-:W-:Y:S01]  /*9290*/  FMUL R44, R44, R154 ;  /* 0x0000009a2c2c7220 */ /* 0x000fe20000400000 */
[----:B------:R0:W-:Y:S01]  /*92a0*/  @P1 STG.E.U16 desc[UR36][R4.64+0xe2], R145 ;  /* 0x0000e29104001986 */ /* 0x0001e2000c101524 */
[----:B------:R-:W-:Y:S01]  /*92b0*/  IADD3 R12, P1, P2, R7, R8, R21 ;  /* 0x00000008070c7210 */ /* 0x000fe20007a3e015 */
[-C--:B------:R-:W-:Y:S01]  /*92c0*/  FMUL R45, R45, R154.reuse ;  /* 0x0000009a2d2d7220 */ /* 0x080fe20000400000 */
[----:B------:R-:W-:Y:S01]  /*92d0*/  F2FP.F16.F32.PACK_AB R41, RZ, R41 ;  /* 0x00000029ff29723e */ /* 0x000fe200000000ff */
[-C--:B------:R-:W-:Y:S01]  /*92e0*/  FMUL R46, R46, R154.reuse ;  /* 0x0000009a2e2e7220 */ /* 0x080fe20000400000 */
[----:B------:R-:W-:Y:S01]  /*92f0*/  IADD3.X R13, R6, R9, R15, P1, P2 ;  /* 0x00000009060d7210 */ /* 0x000fe20000fe440f */
[-C--:B------:R-:W-:Y:S01]  /*9300*/  FMUL R47, R47, R154.reuse ;  /* 0x0000009a2f2f7220 */ /* 0x080fe20000400000 */
[C---:B------:R-:W-:Y:S01]  /*9310*/  ISETP.GT.AND P1, PT, R3.reuse, 0x80, PT ;  /* 0x000000800300780c */ /* 0x040fe20003f24270 */
[-C--:B------:R-:W-:Y:S01]  /*9320*/  FMUL R48, R48, R154.reuse ;  /* 0x0000009a30307220 */ /* 0x080fe20000400000 */
[----:B------:R-:W-:Y:S01]  /*9330*/  ISETP.GT.AND P2, PT, R3, 0x88, PT ;  /* 0x000000880300780c */ /* 0x000fe20003f44270 */
[----:B------:R-:W-:Y:S01]  /*9340*/  FMUL R49, R49, R154 ;  /* 0x0000009a31317220 */ /* 0x000fe20000400000 */
[----:B------:R-:W-:Y:S01]  /*9350*/  F2FP.F16.F32.PACK_AB R42, RZ, R42 ;  /* 0x0000002aff2a723e */ /* 0x000fe200000000ff */
[----:B0-----:R-:W-:Y:S01]  /*9360*/  @P5 IMAD.MOV.U32 R4, RZ, RZ, R10 ;  /* 0x000000ffff045224 */ /* 0x001fe200078e000a */
[----:B------:R-:W-:Y:S01]  /*9370*/  @P5 MOV R5, R11 ;  /* 0x0000000b00055202 */ /* 0x000fe20000000f00 */
[-C--:B------:R-:W-:Y:S01]  /*9380*/  FMUL R50, R50, R154.reuse ;  /* 0x0000009a32327220 */ /* 0x080fe20000400000 */
[----:B------:R-:W-:Y:S01]  /*9390*/  F2FP.F16.F32.PACK_AB R43, RZ, R43 ;  /* 0x0000002bff2b723e */ /* 0x000fe200000000ff */
[----:B------:R-:W-:Y:S01]  /*93a0*/  FMUL R51, R51, R154 ;  /* 0x0000009a33337220 */ /* 0x000fe20000400000 */
[----:B------:R-:W-:Y:S01]  /*93b0*/  F2FP.F16.F32.PACK_AB R44, RZ, R44 ;  /* 0x0000002cff2c723e */ /* 0x000fe200000000ff */
[----:B------:R0:W-:Y:S01]  /*93c0*/  @P5 STG.E.U16 desc[UR36][R4.64+0xe0], R146 ;  /* 0x0000e09204005986 */ /* 0x0001e2000c101524 */
[----:B------:R-:W-:Y:S01]  /*93d0*/  ISETP.GT.AND P5, PT, R0, 0x78, P3 ;  /* 0x000000780000780c */ /* 0x000fe20001fa4270 */
[-C--:B------:R-:W-:Y:S01]  /*93e0*/  FMUL R52, R52, R154.reuse ;  /* 0x0000009a34347220 */ /* 0x080fe20000400000 */
[C---:B------:R-:W-:Y:S01]  /*93f0*/  ISETP.GT.AND P3, PT, R0.reuse, 0x79, P3 ;  /* 0x000000790000780c */ /* 0x040fe20001f64270 */
[----:B------:R-:W-:Y:S01]  /*9400*/  @P4 STG.E.U16 desc[UR36][R10.64+0xe2], R147 ;  /* 0x0000e2930a004986 */ /* 0x000fe2000c101524 */
[C---:B------:R-:W-:Y:S01]  /*9410*/  ISETP.GT.AND P4, PT, R0.reuse, 0x78, P0 ;  /* 0x000000780000780c */ /* 0x040fe20000784270 */
[-C--:B------:R-:W-:Y:S01]  /*9420*/  FMUL R53, R53, R154.reuse ;  /* 0x0000009a35357220 */ /* 0x080fe20000400000 */
[----:B------:R-:W-:Y:S01]  /*9430*/  ISETP.GT.AND P0, PT, R0, 0x79, P0 ;  /* 0x000000790000780c */ /* 0x000fe20000704270 */
[-C--:B------:R-:W-:Y:S01]  /*9440*/  FMUL R54, R54, R154.reuse ;  /* 0x0000009a36367220 */ /* 0x080fe20000400000 */
[----:B------:R-:W-:Y:S01]  /*9450*/  F2FP.F16.F32.PACK_AB R45, RZ, R45 ;  /* 0x0000002dff2d723e */ /* 0x000fe200000000ff */
[----:B------:R-:W-:Y:S01]  /*9460*/  FMUL R55, R55, R154 ;  /* 0x0000009a37377220 */ /* 0x000fe20000400000 */
[----:B------:R-:W-:Y:S01]  /*9470*/  F2FP.F16.F32.PACK_AB R46, RZ, R46 ;  /* 0x0000002eff2e723e */ /* 0x000fe200000000ff */
[----:B------:R-:W-:Y:S01]  /*9480*/  FMUL R56, R56, R154 ;  /* 0x0000009a38387220 */ /* 0x000fe20000400000 */
[----:B------:R-:W-:Y:S01]  /*9490*/  F2FP.F16.F32.PACK_AB R47, RZ, R47 ;  /* 0x0000002fff2f723e */ /* 0x000fe200000000ff */
[----:B------:R-:W-:Y:S01]  /*94a0*/  @P5 STG.E.U16 desc[UR36][R8.64+0xf0], R148 ;  /* 0x0000f09408005986 */ /* 0x000fe2000c101524 */
[----:B0-----:R-:W-:Y:S01]  /*94b0*/  IADD3 R4, P5, R21, R8, RZ ;  /* 0x0000000815047210 */ /* 0x001fe20007fbe0ff */
[----:B------:R-:W-:Y:S01]  /*94c0*/  FMUL R57, R57, R154 ;  /* 0x0000009a39397220 */ /* 0x000fe20000400000 */
[----:B------:R-:W-:Y:S01]  /*94d0*/  F2FP.F16.F32.PACK_AB R48, RZ, R48 ;  /* 0x00000030ff30723e */ /* 0x000fe200000000ff */
[----:B------:R0:W-:Y:S01]  /*94e0*/  @P3 STG.E.U16 desc[UR36][R8.64+0xf2], R149 ;  /* 0x0000f29508003986 */ /* 0x0001e2000c101524 */
[C---:B------:R-:W-:Y:S01]  /*94f0*/  ISETP.GT.AND P3, PT, R0.reuse, RZ, P1 ;  /* 0x000000ff0000720c */ /* 0x040fe20000f64270 */
[----:B------:R-:W-:Y:S01]  /*9500*/  IMAD.X R5, R15, 0x1, R9, P5 ;  /* 0x000000010f057824 */ /* 0x000fe200028e0609 */
[C---:B------:R-:W-:Y:S01]  /*9510*/  ISETP.GT.AND P5, PT, R0.reuse, RZ, P2 ;  /* 0x000000ff0000720c */ /* 0x040fe200017a4270 */
        /* <DEDUP_REMOVED lines=14> */
[----:B------:R-:W-:Y:S01]  /*9600*/  @P4 STG.E.U16 desc[UR36][R4.64+0x2], R25 ;  /* 0x0000021904004986 */ /* 0x000fe2000c101524 */
[----:B------:R-:W-:Y:S01]  /*9610*/  IADD3 R14, P4, R7, R4, RZ ;  /* 0x00000004070e7210 */ /* 0x000fe20007f9e0ff */
[--C-:B------:R-:W-:Y:S01]  /*9620*/  IMAD.X R9, R6, 0x1, R5.reuse, P3 ;  /* 0x0000000106097824 */ /* 0x100fe200018e0605 */
[----:B------:R-:W-:Y:S01]  /*9630*/  ISETP.GT.AND P3, PT, R0, 0x9, P2 ;  /* 0x000000090000780c */ /* 0x000fe20001764270 */
[-C--:B------:R-:W-:Y:S01]  /*9640*/  FMUL R62, R62, R154.reuse ;  /* 0x0000009a3e3e7220 */ /* 0x080fe20000400000 */
[----:B------:R-:W-:Y:S01]  /*9650*/  F2FP.F16.F32.PACK_AB R53, RZ, R53 ;  /* 0x00000035ff35723e */ /* 0x000fe200000000ff */
[----:B------:R-:W-:Y:S01]  /*9660*/  IMAD.X R15, R6, 0x1, R5, P4 ;  /* 0x00000001060f7824 */ /* 0x000fe200020e0605 */
[----:B------:R-:W-:Y:S01]  /*9670*/  ISETP.GT.AND P4, PT, R0, 0x8, P1 ;  /* 0x000000080000780c */ /* 0x000fe20000f84270 */
[----:B------:R-:W-:Y:S01]  /*9680*/  FMUL R63, R63, R154 ;  /* 0x0000009a3f3f7220 */ /* 0x000fe20000400000 */
[----:B------:R-:W-:Y:S01]  /*9690*/  F2FP.F16.F32.PACK_AB R54, RZ, R54 ;  /* 0x00000036ff36723e */ /* 0x000fe200000000ff */
[-C--:B------:R-:W-:Y:S01]  /*96a0*/  FMUL R64, R64, R154.reuse ;  /* 0x0000009a40407220 */ /* 0x080fe20000400000 */
        /* <DEDUP_REMOVED lines=9> */
[----:B------:R-:W-:Y:S01]  /*9740*/  @P4 STG.E.U16 desc[UR36][R4.64+0x10], R28 ;  /* 0x0000101c04004986 */ /* 0x000fe2000c101524 */
[----:B------:R-:W-:Y:S01]  /*9750*/  ISETP.GT.AND P4, PT, R0, 0x10, P1 ;  /* 0x000000100000780c */ /* 0x000fe20000f84270 */
[-C--:B------:R-:W-:Y:S01]  /*9760*/  FMUL R68, R68, R154.reuse ;  /* 0x0000009a44447220 */ /* 0x080fe20000400000 */
[----:B------:R-:W-:Y:S01]  /*9770*/  F2FP.F16.F32.PACK_AB R57, RZ, R57 ;  /* 0x00000039ff39723e */ /* 0x000fe200000000ff */
[-C--:B------:R-:W-:Y:S01]  /*9780*/  FMUL R69, R69, R154.reuse ;  /* 0x0000009a45457220 */ /* 0x080fe20000400000 */
        /* <DEDUP_REMOVED lines=14> */
[----:B------:R-:W-:Y:S01]  /*9870*/  FMUL R73, R73, R154 ;  /* 0x0000009a49497220 */ /* 0x000fe20000400000 */
[----:B------:R-:W-:Y:S01]  /*9880*/  F2FP.F16.F32.PACK_AB R61, RZ, R61 ;  /* 0x0000003dff3d723e */ /* 0x000fe200000000ff */
[----:B------:R-:W-:Y:S01]  /*9890*/  @P5 STG.E.U16 desc[UR36][R4.64+0x22], R33 ;  /* 0x0000222104005986 */ /* 0x000fe2000c101524 */
[----:B------:R-:W-:Y:S01]  /*98a0*/  ISETP.GT.AND P5, PT, R0, 0x19, P1 ;  /* 0x000000190000780c */ /* 0x000fe20000fa4270 */
[--C-:B------:R-:W-:Y:S01]  /*98b0*/  @P0 IMAD.MOV.U32 R6, RZ, RZ, R12.reuse ;  /* 0x000000ffff060224 */ /* 0x100fe200078e000c */
[----:B------:R-:W-:Y:S01]  /*98c0*/  F2FP.F16.F32.PACK_AB R62, RZ, R62 ;  /* 0x0000003eff3e723e */ /* 0x000fe200000000ff */
[--C-:B------:R-:W-:Y:S01]  /*98d0*/  @P0 IMAD.MOV.U32 R7, RZ, RZ, R13.reuse ;  /* 0x000000ffff070224 */ /* 0x100fe200078e000d */
[----:B------:R-:W-:Y:S01]  /*98e0*/  F2FP.F16.F32.PACK_AB R63, RZ, R63 ;  /* 0x0000003fff3f723e */ /* 0x000fe200000000ff */
[----:B------:R-:W-:Y:S01]  /*98f0*/  FMUL R74, R74, R154 ;  /* 0x0000009a4a4a7220 */ /* 0x000fe20000400000 */
[----:B------:R-:W-:Y:S01]  /*9900*/  F2FP.F16.F32.PACK_AB R64, RZ, R64 ;  /* 0x00000040ff40723e */ /* 0x000fe200000000ff */
[-C--:B------:R-:W-:Y:S01]  /*9910*/  FMUL R75, R75, R154.reuse ;  /* 0x0000009a4b4b7220 */ /* 0x080fe20000400000 */
[----:B------:R0:W-:Y:S01]  /*9920*/  @P0 STG.E.U16 desc[UR36][R6.64+0x20], R34 ;  /* 0x0000202206000986 */ /* 0x0001e2000c101524 */
        /* <DEDUP_REMOVED lines=9> */
[----:B------:R-:W-:Y:S01]  /*99c0*/  FMUL R80, R80, R154 ;  /* 0x0000009a50507220 */ /* 0x000fe20000400000 */
[----:B------:R-:W-:Y:S01]  /*99d0*/  F2FP.F16.F32.PACK_AB R69, RZ, R69 ;  /* 0x00000045ff45723e */ /* 0x000fe200000000ff */
[--C-:B0-----:R-:W-:Y:S01]  /*99e0*/  @P3 IMAD.MOV.U32 R7, RZ, RZ, R13.reuse ;  /* 0x000000ffff073224 */ /* 0x101fe200078e000d */
[----:B------:R-:W-:Y:S01]  /*99f0*/  @P3 MOV R6, R12 ;  /* 0x0000000c00063202 */ /* 0x000fe20000000f00 */
[----:B------:R-:W-:Y:S01]  /*9a00*/  FMUL R81, R81, R154 ;  /* 0x0000009a51517220 */ /* 0x000fe20000400000 */
[----:B------:R-:W-:Y:S01]  /*9a10*/  F2FP.F16.F32.PACK_AB R70, RZ, R70 ;  /* 0x00000046ff46723e */ /* 0x000fe200000000ff */
[-C--:B------:R-:W-:Y:S01]  /*9a20*/  FMUL R82, R82, R154.reuse ;  /* 0x0000009a52527220 */ /* 0x080fe20000400000 */
[----:B------:R-:W-:Y:S01]  /*9a30*/  F2FP.F16.F32.PACK_AB R71, RZ, R71 ;  /* 0x00000047ff47723e */ /* 0x000fe200000000ff */
[----:B------:R0:W-:Y:S01]  /*9a40*/  @P3 STG.E.U16 desc[UR36][R6.64+0x22], R35 ;  /* 0x0000222306003986 */ /* 0x0001e2000c101524 */
        /* <DEDUP_REMOVED lines=11> */
[----:B0-----:R-:W-:Y:S01]  /*9b00*/  @P0 IMAD.MOV.U32 R6, RZ, RZ, R12 ;  /* 0x000000ffff060224 */ /* 0x001fe200078e000c */
[----:B------:R-:W-:Y:S01]  /*9b10*/  F2FP.F16.F32.PACK_AB R75, RZ, R75 ;  /* 0x0000004bff4b723e */ /* 0x000fe200000000ff */
[----:B------:R-:W-:Y:S01]  /*9b20*/  @P0 IMAD.MOV.U32 R7, RZ, RZ, R13 ;  /* 0x000000ffff070224 */ /* 0x000fe200078e000d */
[----:B------:R-:W-:Y:S01]  /*9b30*/  F2FP.F16.F32.PACK_AB R76, RZ, R76 ;  /* 0x0000004cff4c723e */ /* 0x000fe200000000ff */
[-C--:B------:R-:W-:Y:S01]  /*9b40*/  FMUL R86, R86, R154.reuse ;  /* 0x0000009a56567220 */ /* 0x080fe20000400000 */
[----:B------:R-:W-:Y:S01]  /*9b50*/  F2FP.F16.F32.PACK_AB R77, RZ, R77 ;  /* 0x0000004dff4d723e */ /* 0x000fe200000000ff */
[----:B------:R-:W-:Y:S01]  /*9b60*/  FMUL R87, R87, R154 ;  /* 0x0000009a57577220 */ /* 0x000fe20000400000 */
[----:B------:R0:W-:Y:S01]  /*9b70*/  @P0 STG.E.U16 desc[UR36][R6.64+0x30], R38 ;  /* 0x0000302606000986 */ /* 0x0001e2000c101524 */
[----:B------:R-:W-:-:S02]  /*9b80*/  ISETP.GT.AND P0, PT, R0, 0x20, P2 ;  /* 0x000000200000780c */ /* 0x000fc40001704270 */
[----:B------:R-:W-:Y:S02]  /*9b90*/  F2FP.F16.F32.PACK_AB R78, RZ, R78 ;  /* 0x0000004eff4e723e */ /* 0x000fe400000000ff */
[----:B------:R-:W-:Y:S02]  /*9ba0*/  F2FP.F16.F32.PACK_AB R79, RZ, R79 ;  /* 0x0000004fff4f723e */ /* 0x000fe400000000ff */
[----:B------:R-:W-:Y:S02]  /*9bb0*/  F2FP.F16.F32.PACK_AB R80, RZ, R80 ;  /* 0x00000050ff50723e */ /* 0x000fe400000000ff */
[----:B------:R-:W-:Y:S02]  /*9bc0*/  F2FP.F16.F32.PACK_AB R81, RZ, R81 ;  /* 0x00000051ff51723e */ /* 0x000fe400000000ff */
[----:B------:R-:W-:Y:S01]  /*9bd0*/  F2FP.F16.F32.PACK_AB R82, RZ, R82 ;  /* 0x00000052ff52723e */ /* 0x000fe200000000ff */
[----:B0-----:R-:W-:Y:S01]  /*9be0*/  @P3 IMAD.MOV.U32 R6, RZ, RZ, R12 ;  /* 0x000000ffff063224 */ /* 0x001fe200078e000c */
[----:B------:R-:W-:Y:S01]  /*9bf0*/  F2FP.F16.F32.PACK_AB R83, RZ, R83 ;  /* 0x00000053ff53723e */ /* 0x000fe200000000ff */
[----:B------:R-:W-:Y:S01]  /*9c00*/  @P3 IMAD.MOV.U32 R7, RZ, RZ, R13 ;  /* 0x000000ffff073224 */ /* 0x000fe200078e000d */
[----:B------:R-:W-:-:S02]  /*9c10*/  F2FP.F16.F32.PACK_AB R84, RZ, R84 ;  /* 0x00000054ff54723e */ /* 0x000fc400000000ff */
[----:B------:R-:W-:Y:S02]  /*9c20*/  F2FP.F16.F32.PACK_AB R85, RZ, R85 ;  /* 0x00000055ff55723e */ /* 0x000fe400000000ff */
[----:B------:R0:W-:Y:S01]  /*9c30*/  @P3 STG.E.U16 desc[UR36][R6.64+0x32], R39 ;  /* 0x0000322706003986 */ /* 0x0001e2000c101524 */
[C---:B------:R-:W-:Y:S02]  /*9c40*/  ISETP.GT.AND P3, PT, R0.reuse, 0x21, P2 ;  /* 0x000000210000780c */ /* 0x040fe40001764270 */
[----:B------:R-:W-:Y:S01]  /*9c50*/  F2FP.F16.F32.PACK_AB R86, RZ, R86 ;  /* 0x00000056ff56723e */ /* 0x000fe200000000ff */
[----:B------:R-:W-:Y:S01]  /*9c60*/  @P4 STG.E.U16 desc[UR36][R4.64+0x40], R40 ;  /* 0x0000402804004986 */ /* 0x000fe2000c101524 */
[C---:B------:R-:W-:Y:S02]  /*9c70*/  ISETP.GT.AND P4, PT, R0.reuse, 0x28, P1 ;  /* 0x000000280000780c */ /* 0x040fe40000f84270 */
[----:B------:R-:W-:Y:S01]  /*9c80*/  F2FP.F16.F32.PACK_AB R87, RZ, R87 ;  /* 0x00000057ff57723e */ /* 0x000fe200000000ff */
[----:B------:R-:W-:Y:S01]  /*9c90*/  @P5 STG.E.U16 desc[UR36][R4.64+0x42], R41 ;  /* 0x0000422904005986 */ /* 0x000fe2000c101524 */
[----:B------:R-:W-:-:S02]  /*9ca0*/  ISETP.GT.AND P5, PT, R0, 0x29, P1 ;  /* 0x000000290000780c */ /* 0x000fc40000fa4270 */
[----:B0-----:R-:W-:Y:S01]  /*9cb0*/  @P0 MOV R6, R12 ;  /* 0x0000000c00060202 */ /* 0x001fe20000000f00 */
[----:B------:R-:W-:-:S05]  /*9cc0*/  @P0 IMAD.MOV.U32 R7, RZ, RZ, R13 ;  /* 0x000000ffff070224 */ /* 0x000fca00078e000d */
[----:B------:R0:W-:Y:S01]  /*9cd0*/  @P0 STG.E.U16 desc[UR36][R6.64+0x40], R42 ;  /* 0x0000402a06000986 */ /* 0x0001e2000c101524 */
[----:B------:R-:W-:Y:S01]  /*9ce0*/  ISETP.GT.AND P0, PT, R0, 0x28, P2 ;  /* 0x000000280000780c */ /* 0x000fe20001704270 */
[----:B0-----:R-:W-:Y:S02]  /*9cf0*/  @P3 IMAD.MOV.U32 R6, RZ, RZ, R12 ;  /* 0x000000ffff063224 */ /* 0x001fe400078e000c */
[----:B------:R-:W-:-:S05]  /*9d00*/  @P3 IMAD.MOV.U32 R7, RZ, RZ, R13 ;  /* 0x000000ffff073224 */ /* 0x000fca00078e000d */
[----:B------:R0:W-:Y:S01]  /*9d10*/  @P3 STG.E.U16 desc[UR36][R6.64+0x42], R43 ;  /* 0x0000422b06003986 */ /* 0x0001e2000c101524 */
[----:B------:R-:W-:-:S03]  /*9d20*/  ISETP.GT.AND P3, PT, R0, 0x29, P2 ;  /* 0x000000290000780c */ /* 0x000fc60001764270 */
[----:B------:R-:W-:Y:S01]  /*9d30*/  @P4 STG.E.U16 desc[UR36][R4.64+0x50], R44 ;  /* 0x0000502c04004986 */ /* 0x000fe2000c101524 */
[----:B------:R-:W-:-:S03]  /*9d40*/  ISETP.GT.AND P4, PT, R0, 0x30, P1 ;  /* 0x000000300000780c */ /* 0x000fc60000f84270 */
[----:B------:R-:W-:Y:S01]  /*9d50*/  @P5 STG.E.U16 desc[UR36][R4.64+0x52], R45 ;  /* 0x0000522d04005986 */ /* 0x000fe2000c101524 */
[----:B------:R-:W-:Y:S01]  /*9d60*/  ISETP.GT.AND P5, PT, R0, 0x31, P1 ;  /* 0x000000310000780c */ /* 0x000fe20000fa4270 */
[----:B0-----:R-:W-:Y:S02]  /*9d70*/  @P0 IMAD.MOV.U32 R6, RZ, RZ, R12 ;  /* 0x000000ffff060224 */ /* 0x001fe400078e000c */
[----:B------:R-:W-:-:S05]  /*9d80*/  @P0 IMAD.MOV.U32 R7, RZ, RZ, R13 ;  /* 0x000000ffff070224 */ /* 0x000fca00078e000d */
[----:B------:R0:W-:Y:S01]  /*9d90*/  @P0 STG.E.U16 desc[UR36][R6.64+0x50], R46 ;  /* 0x0000502e06000986 */ /* 0x0001e2000c101524 */
[----:B------:R-:W-:Y:S02]  /*9da0*/  ISETP.GT.AND P0, PT, R0, 0x30, P2 ;  /* 0x000000300000780c */ /* 0x000fe40001704270 */
[----:B0-----:R-:W-:Y:S01]  /*9db0*/  @P3 MOV R6, R12 ;  /* 0x0000000c00063202 */ /* 0x001fe20000000f00 */
        /* <DEDUP_REMOVED lines=18> */
[----:B------:R-:W-:Y:S02]  /*9ee0*/  ISETP.GT.AND P5, PT, R0, 0x41, P1 ;  /* 0x000000410000780c */ /* 0x000fe40000fa4270 */
        /* <DEDUP_REMOVED lines=79> */
[C---:B------:R-:W-:Y:S02]  /*a3e0*/  ISETP.GT.AND P3, PT, R0.reuse, 0x78, P1 ;  /* 0x000000780000780c */ /* 0x040fe40000f64270 */
[C---:B------:R-:W-:Y:S01]  /*a3f0*/  ISETP.GT.AND P1, PT, R0.reuse, 0x79, P1 ;  /* 0x000000790000780c */ /* 0x040fe20000f24270 */
[----:B------:R-:W-:Y:S01]  /*a400*/  @P4 STG.E.U16 desc[UR36][R4.64+0xe0], R80 ;  /* 0x0000e05004004986 */ /* 0x000fe2000c101524 */
[----:B------:R-:W-:-:S03]  /*a410*/  ISETP.GT.AND P4, PT, R0, 0x71, P2 ;  /* 0x000000710000780c */ /* 0x000fc60001784270 */
[----:B------:R-:W-:Y:S01]  /*a420*/  @P5 STG.E.U16 desc[UR36][R4.64+0xe2], R81 ;  /* 0x0000e25104005986 */ /* 0x000fe2000c101524 */
[C---:B------:R-:W-:Y:S02]  /*a430*/  ISETP.GT.AND P5, PT, R0.reuse, 0x78, P2 ;  /* 0x000000780000780c */ /* 0x040fe400017a4270 */
[----:B------:R-:W-:Y:S01]  /*a440*/  ISETP.GT.AND P2, PT, R0, 0x79, P2 ;  /* 0x000000790000780c */ /* 0x000fe20001744270 */
[----:B0-----:R-:W-:Y:S02]  /*a450*/  @P0 IMAD.MOV.U32 R6, RZ, RZ, R12 ;  /* 0x000000ffff060224 */ /* 0x001fe400078e000c */
[----:B------:R-:W-:-:S05]  /*a460*/  @P0 IMAD.MOV.U32 R7, RZ, RZ, R13 ;  /* 0x000000ffff070224 */ /* 0x000fca00078e000d */
[----:B------:R0:W-:Y:S02]  /*a470*/  @P0 STG.E.U16 desc[UR36][R6.64+0xe0], R82 ;  /* 0x0000e05206000986 */ /* 0x0001e4000c101524 */
[----:B0-----:R-:W-:Y:S01]  /*a480*/  @P4 MOV R6, R12 ;  /* 0x0000000c00064202 */ /* 0x001fe20000000f00 */
[----:B------:R-:W-:-:S05]  /*a490*/  @P4 IMAD.MOV.U32 R7, RZ, RZ, R13 ;  /* 0x000000ffff074224 */ /* 0x000fca00078e000d */
[----:B------:R-:W-:Y:S04]  /*a4a0*/  @P4 STG.E.U16 desc[UR36][R6.64+0xe2], R83 ;  /* 0x0000e25306004986 */ /* 0x000fe8000c101524 */
[----:B------:R-:W-:Y:S04]  /*a4b0*/  @P3 STG.E.U16 desc[UR36][R4.64+0xf0], R84 ;  /* 0x0000f05404003986 */ /* 0x000fe8000c101524 */
[----:B------:R0:W-:Y:S02]  /*a4c0*/  @P1 STG.E.U16 desc[UR36][R4.64+0xf2], R85 ;  /* 0x0000f25504001986 */ /* 0x0001e4000c101524 */
[----:B0-----:R-:W-:-:S02]  /*a4d0*/  @P5 IMAD.MOV.U32 R4, RZ, RZ, R12 ;  /* 0x000000ffff045224 */ /* 0x001fc400078e000c */
[----:B------:R-:W-:-:S05]  /*a4e0*/  @P5 IMAD.MOV.U32 R5, RZ, RZ, R13 ;  /* 0x000000ffff055224 */ /* 0x000fca00078e000d */
[----:B------:R0:W-:Y:S04]  /*a4f0*/  @P5 STG.E.U16 desc[UR36][R4.64+0xf0], R86 ;  /* 0x0000f05604005986 */ /* 0x0001e8000c101524 */
[----:B------:R0:W-:Y:S02]  /*a500*/  @P2 STG.E.U16 desc[UR36][R12.64+0xf2], R87 ;  /* 0x0000f2570c002986 */ /* 0x0001e4000c101524 */
.L_x_280:
[----:B------:R-:W-:Y:S05]  /*a510*/  BSYNC B0 ;  /* 0x0000000000007941 */ /* 0x000fea0003800000 */
.L_x_28:
[----:B------:R-:W-:Y:S01]  /*a520*/  ULDC UR4, c[0x0][0xc] ;  /* 0x0000030000047ab9 */ /* 0x000fe20000000800 */
[----:B------:R-:W-:Y:S01]  /*a530*/  ULDC UR5, c[0x0][0x10] ;  /* 0x0000040000057ab9 */ /* 0x000fe20000000800 */
[----:B0-----:R-:W0:Y:S01]  /*a540*/  LDC R3, c[0x0][0x14] ;  /* 0x00000500ff037b82 */ /* 0x001e220000000800 */
[----:B------:R-:W-:Y:S01]  /*a550*/  UIMAD.WIDE.U32 UR4, UR4, UR5, URZ ;  /* 0x00000005040472a5 */ /* 0x000fe2000f8e003f */
[----:B------:R-:W-:Y:S01]  /*a560*/  PRMT R0, RZ, 0x7610, R0 ;  /* 0x00007610ff007816 */ /* 0x000fe20000000000 */
[----:B------:R-:W-:Y:S01]  /*a570*/  IMAD.MOV.U32 R153, RZ, RZ, -0x1 ;  /* 0xffffffffff997424 */ /* 0x000fe200078e00ff */
[----:B------:R-:W-:-:S03]  /*a580*/  MOV R23, 0xffffffff ;  /* 0xffffffff00177802 */ /* 0x000fc60000000f00 */
[----:B0-----:R-:W-:-:S04]  /*a590*/  IMAD.WIDE.U32 R16, R3, UR4, R16 ;  /* 0x0000000403107c25 */ /* 0x001fc8000f8e0010 */
[----:B------:R-:W-:Y:S01]  /*a5a0*/  IMAD R3, R3, UR5, RZ ;  /* 0x0000000503037c24 */ /* 0x000fe2000f8e02ff */
[----:B------:R-:W-:Y:S02]  /*a5b0*/  ULDC.64 UR4, c[0x0][0x650] ;  /* 0x0001940000047ab9 */ /* 0x000fe40000000a00 */
[----:B------:R-:W-:Y:S01]  /*a5c0*/  ISETP.GE.U32.AND P0, PT, R16, UR4, PT ;  /* 0x0000000410007c0c */ /* 0x000fe2000bf06070 */
[----:B------:R-:W-:-:S05]  /*a5d0*/  IMAD.IADD R17, R17, 0x1, R3 ;  /* 0x0000000111117824 */ /* 0x000fca00078e0203 */
[----:B------:R-:W-:-:S13]  /*a5e0*/  ISETP.GE.U32.AND.EX P0, PT, R17, UR5, PT, P0 ;  /* 0x0000000511007c0c */ /* 0x000fda000bf06100 */
[----:B------:R-:W-:Y:S05]  /*a5f0*/  @P0 BRA `(.L_x_281) ;  /* 0x0000000400640947 */ /* 0x000fea0003800000 */
[----:B------:R-:W0:Y:S01]  /*a600*/  S2R R12, SR_CTAID.X ;  /* 0x00000000000c7919 */ /* 0x000e220000002500 */
[----:B-12---:R-:W1:Y:S01]  /*a610*/  LDC.64 R10, c[0x0][0x628] ;  /* 0x00018a00ff0a7b82 */ /* 0x006e620000000a00 */
[----:B------:R-:W-:Y:S01]  /*a620*/  ULDC UR4, c[0x0][0x150] ;  /* 0x0000540000047ab9 */ /* 0x000fe20000000800 */
[----:B------:R-:W-:Y:S01]  /*a630*/  IMAD.MOV.U32 R8, RZ, RZ, R16 ;  /* 0x000000ffff087224 */ /* 0x000fe200078e0010 */
[----:B------:R-:W2:Y:S01]  /*a640*/  S2R R24, SR_CTAID.Y ;  /* 0x0000000000187919 */ /* 0x000ea20000002600 */
[----:B------:R-:W-:-:S04]  /*a650*/  IMAD.MOV.U32 R9, RZ, RZ, R17 ;  /* 0x000000ffff097224 */ /* 0x000fc800078e0011 */
[----:B------:R-:W2:Y:S08]  /*a660*/  LDC R21, c[0x0][0x144] ;  /* 0x00005100ff157b82 */ /* 0x000eb00000000800 */
[----:B------:R-:W2:Y:S08]  /*a670*/  LDC R0, c[0x0][0x630] ;  /* 0x00018c00ff007b82 */ /* 0x000eb00000000800 */
[----:B------:R-:W2:Y:S01]  /*a680*/  LDC.64 R14, c[0x0][0x620] ;  /* 0x00018800ff0e7b82 */ /* 0x000ea20000000a00 */
[----:B-1----:R-:W-:-:S04]  /*a690*/  ISETP.NE.U32.AND P0, PT, R10, RZ, PT ;  /* 0x000000ff0a00720c */ /* 0x002fc80003f05070 */
[----:B------:R-:W-:Y:S02]  /*a6a0*/  ISETP.NE.AND.EX P0, PT, R11, RZ, PT, P0 ;  /* 0x000000ff0b00720c */ /* 0x000fe40003f05300 */
[----:B0-----:R-:W-:-:S05]  /*a6b0*/  I2FP.F32.U32 R3, R12 ;  /* 0x0000000c00037245 */ /* 0x001fca0000201000 */
[----:B------:R-:W-:-:S04]  /*a6c0*/  FMUL R3, R3, UR4 ;  /* 0x0000000403037c20 */ /* 0x000fc80008400000 */
[----:B------:R0:W1:Y:S02]  /*a6d0*/  F2I.U32.TRUNC.NTZ R20, R3 ;  /* 0x0000000300147305 */ /* 0x000064000020f000 */
[----:B------:R-:W-:Y:S05]  /*a6e0*/  @!P0 BRA `(.L_x_282) ;  /* 0x0000000000288947 */ /* 0x000fea0003800000 */
[----:B0-----:R-:W0:Y:S02]  /*a6f0*/  LDC R3, c[0x0][0x634] ;  /* 0x00018d00ff037b82 */ /* 0x001e240000000800 */
        /* <DEDUP_REMOVED lines=9> */
.L_x_282:
[----:B------:R-:W3:Y:S01]  /*a790*/  LDC.64 R28, c[0x0][0x640] ;  /* 0x00019000ff1c7b82 */ /* 0x000ee20000000a00 */
[-CC-:B--2---:R-:W-:Y:S01]  /*a7a0*/  SHF.R.U64 R23, R8, R0.reuse, R9.reuse ;  /* 0x0000000008177219 */ /* 0x184fe20000001209 */
[----:B-1----:R-:W-:Y:S01]  /*a7b0*/  IMAD.MOV R20, RZ, RZ, -R20 ;  /* 0x000000ffff147224 */ /* 0x002fe200078e0a14 */
[----:B------:R-:W-:Y:S01]  /*a7c0*/  SHF.R.U32.HI R0, RZ, R0, R9 ;  /* 0x00000000ff007219 */ /* 0x000fe20000011609 */
[----:B------:R-:W-:Y:S01]  /*a7d0*/  ULDC UR4, c[0x0][0x154] ;  /* 0x0000550000047ab9 */ /* 0x000fe20000000800 */
[----:B0-----:R-:W-:Y:S01]  /*a7e0*/  IADD3 R3, P0, RZ, -R23, RZ ;  /* 0x80000017ff037210 */ /* 0x001fe20007f1e0ff */
[----:B------:R-:W-:Y:S02]  /*a7f0*/  IMAD R21, R21, R20, R12 ;  /* 0x0000001415157224 */ /* 0x000fe400078e020c */
[----:B------:R-:W0:Y:S01]  /*a800*/  LDC R6, c[0x0][0x618] ;  /* 0x00018600ff067b82 */ /* 0x000e220000000800 */
[----:B------:R-:W-:Y:S01]  /*a810*/  IADD3.X R5, RZ, ~R0, RZ, P0, !PT ;  /* 0x80000000ff057210 */ /* 0x000fe200007fe4ff */
[----:B------:R-:W-:-:S04]  /*a820*/  IMAD.MOV.U32 R7, RZ, RZ, 0x1 ;  /* 0x00000001ff077424 */ /* 0x000fc800078e00ff */
[-C--:B------:R-:W-:Y:S02]  /*a830*/  IMAD R0, R5, R14.reuse, RZ ;  /* 0x0000000e05007224 */ /* 0x080fe400078e02ff */
[----:B------:R-:W1:Y:S01]  /*a840*/  LDC R8, c[0x0][0x608] ;  /* 0x00018200ff087b82 */ /* 0x000e620000000800 */
[----:B------:R-:W-:-:S04]  /*a850*/  IMAD.WIDE.U32 R4, R3, R14, R16 ;  /* 0x0000000e03047225 */ /* 0x000fc800078e0010 */
[----:B------:R-:W-:Y:S01]  /*a860*/  IMAD R3, R3, R15, R0 ;  /* 0x0000000f03037224 */ /* 0x000fe200078e0200 */
[----:B------:R-:W-:Y:S02]  /*a870*/  I2FP.F32.U32 R0, R24 ;  /* 0x0000001800007245 */ /* 0x000fe40000201000 */
[----:B------:R-:W2:Y:S01]  /*a880*/  LDC R26, c[0x0][0x658] ;  /* 0x00019600ff1a7b82 */ /* 0x000ea20000000800 */
[----:B------:R-:W-:Y:S01]  /*a890*/  IMAD.IADD R3, R5, 0x1, R3 ;  /* 0x0000000105037824 */ /* 0x000fe200078e0203 */
[----:B---3--:R-:W-:Y:S01]  /*a8a0*/  ISETP.NE.U32.AND P0, PT, R28, RZ, PT ;  /* 0x000000ff1c00720c */ /* 0x008fe20003f05070 */
[----:B------:R-:W-:Y:S01]  /*a8b0*/  FMUL R0, R0, UR4 ;  /* 0x0000000400007c20 */ /* 0x000fe20008400000 */
[----:B------:R-:W-:Y:S02]  /*a8c0*/  IMAD.MOV.U32 R5, RZ, RZ, -0x1 ;  /* 0xffffffffff057424 */ /* 0x000fe400078e00ff */
[----:B------:R-:W-:Y:S01]  /*a8d0*/  ISETP.NE.AND.EX P0, PT, R29, RZ, PT, P0 ;  /* 0x000000ff1d00720c */ /* 0x000fe20003f05300 */
[----:B------:R3:W2:Y:S01]  /*a8e0*/  F2I.U32.TRUNC.NTZ R13, R0 ;  /* 0x00000000000d7305 */ /* 0x0006a2000020f000 */
[----:B------:R-:W3:Y:S01]  /*a8f0*/  LDC R15, c[0x0][0x148] ;  /* 0x00005200ff0f7b82 */ /* 0x000ee20000000800 */
[----:B0-----:R-:W-:-:S02]  /*a900*/  SHF.R.U64 R12, R4, R6, R3 ;  /* 0x00000006040c7219 */ /* 0x001fc40000001203 */
[----:B------:R-:W-:-:S05]  /*a910*/  SHF.R.U32.HI R3, RZ, R6, R3 ;  /* 0x00000006ff037219 */ /* 0x000fca0000011603 */
[----:B------:R-:W0:Y:S01]  /*a920*/  LDC R20, c[0x0][0x600] ;  /* 0x00018000ff147b82 */ /* 0x000e220000000800 */
[-CC-:B-1----:R-:W-:Y:S02]  /*a930*/  SHF.R.U64 R10, R12, R8.reuse, R3.reuse ;  /* 0x000000080c0a7219 */ /* 0x182fe40000001203 */
[----:B------:R-:W-:-:S05]  /*a940*/  SHF.R.U32.HI R3, RZ, R8, R3 ;  /* 0x00000008ff037219 */ /* 0x000fca0000011603 */
[----:B------:R-:W1:Y:S01]  /*a950*/  LDC R27, c[0x0][0x648] ;  /* 0x00019200ff1b7b82 */ /* 0x000e620000000800 */
[-C--:B--2---:R-:W-:Y:S02]  /*a960*/  SHF.L.U32 R4, R5, R26.reuse, RZ ;  /* 0x0000001a05047219 */ /* 0x084fe400000006ff */
[--C-:B------:R-:W-:Y:S02]  /*a970*/  SHF.R.U64 R14, R10, R26, R3.reuse ;  /* 0x0000001a0a0e7219 */ /* 0x100fe40000001203 */
[----:B------:R-:W-:Y:S02]  /*a980*/  LOP3.LUT R25, RZ, R4, RZ, 0x33, !PT ;  /* 0x00000004ff197212 */ /* 0x000fe400078e33ff */
[-C--:B------:R-:W-:Y:S01]  /*a990*/  SHF.R.U32.HI R5, RZ, R26.reuse, R3 ;  /* 0x0000001aff057219 */ /* 0x080fe20000011603 */
[----:B------:R-:W2:Y:S01]  /*a9a0*/  LDC R30, c[0x0][0x638] ;  /* 0x00018e00ff1e7b82 */ /* 0x000ea20000000800 */
[----:B------:R-:W-:Y:S01]  /*a9b0*/  SHF.L.U32 R152, R7, R26, RZ ;  /* 0x0000001a07987219 */ /* 0x000fe200000006ff */
[----:B------:R-:W-:-:S06]  /*a9c0*/  IMAD.MOV.U32 R4, RZ, RZ, R14 ;  /* 0x000000ffff047224 */ /* 0x000fcc00078e000e */
[----:B------:R-:W0:Y:S01]  /*a9d0*/  LDC R31, c[0x0][0x610] ;  /* 0x00018400ff1f7b82 */ /* 0x000e220000000800 */
[----:B------:R-:W-:Y:S05]  /*a9e0*/  @!P0 BRA `(.L_x_283) ;  /* 0x0000000000288947 */ /* 0x000fea0003800000 */
[----:B------:R-:W4:Y:S02]  /*a9f0*/  LDC R3, c[0x0][0x64c] ;  /* 0x00019300ff037b82 */ /* 0x000f240000000800 */
[----:B----4-:R-:W-:-:S04]  /*aa00*/  IADD3 R3, P0, R14, R3, RZ ;  /* 0x000000030e037210 */ /* 0x010fc80007f1e0ff */
[----:B------:R-:W-:-:S05]  /*aa10*/  IADD3.X R11, RZ, R5, RZ, P0, !PT ;  /* 0x00000005ff0b7210 */ /* 0x000fca00007fe4ff */
[----:B------:R-:W-:-:S04]  /*aa20*/  IMAD.WIDE.U32 R4, R11, R28, RZ ;  /* 0x0000001c0b047225 */ /* 0x000fc800078e00ff */
[----:B------:R-:W-:-:S04]  /*aa30*/  IMAD.WIDE.U32 R6, P0, R3, R29, R4 ;  /* 0x0000001d03067225 */ /* 0x000fc80007800004 */
[----:B------:R-:W-:-:S04]  /*aa40*/  IMAD.WIDE.U32 R4, R3, R28, RZ ;  /* 0x0000001c03047225 */ /* 0x000fc800078e00ff */
[----:B------:R-:W-:Y:S01]  /*aa50*/  IMAD.X R9, RZ, RZ, RZ, P0 ;  /* 0x000000ffff097224 */ /* 0x000fe200000e06ff */
[----:B------:R-:W-:Y:S01]  /*aa60*/  IADD3 RZ, P0, R5, R6, RZ ;  /* 0x0000000605ff7210 */ /* 0x000fe20007f1e0ff */
[----:B------:R-:W-:-:S04]  /*aa70*/  IMAD.MOV.U32 R8, RZ, RZ, R7 ;  /* 0x000000ffff087224 */ /* 0x000fc800078e0007 */
[----:B------:R-:W-:-:S08]  /*aa80*/  IMAD.WIDE.U32.X R4, R11, R29, R8, P0 ;  /* 0x0000001d0b047225 */ /* 0x000fd000000e0408 */
.L_x_283:
[----:B------:R-:W-:Y:S01]  /*aa90*/  ISETP.NE.AND P0, PT, R2, 0x1, PT ;  /* 0x000000010200780c */ /* 0x000fe20003f05270 */
[----:B0-----:R-:W-:Y:S01]  /*aaa0*/  VIADD R7, R20, 0xffffffff ;  /* 0xffffffff14077836 */ /* 0x001fe20000000000 */
[----:B-1-3--:R-:W-:Y:S01]  /*aab0*/  SHF.R.U64 R0, R4, R27, R5 ;  /* 0x0000001b04007219 */ /* 0x00afe20000001205 */
[----:B------:R-:W-:Y:S01]  /*aac0*/  IMAD.MOV R13, RZ, RZ, -R13 ;  /* 0x000000ffff0d7224 */ /* 0x000fe200078e0a0d */
[----:B------:R-:W-:Y:S02]  /*aad0*/  LOP3.LUT R5, R10, R25, RZ, 0xc0, !PT ;  /* 0x000000190a057212 */ /* 0x000fe400078ec0ff */
[----:B------:R-:W-:Y:S01]  /*aae0*/  MOV R4, 0x1 ;  /* 0x0000000100047802 */ /* 0x000fe20000000f00 */
[----:B------:R-:W-:Y:S02]  /*aaf0*/  IMAD.MOV R3, RZ, RZ, -R0 ;  /* 0x000000ffff037224 */ /* 0x000fe400078e0a00 */
[----:B------:R-:W-:Y:S01]  /*ab00*/  IMAD R152, R152, R0, R5 ;  /* 0x0000000098987224 */ /* 0x000fe200078e0205 */
[----:B------:R-:W-:Y:S01]  /*ab10*/  LOP3.LUT R5, R12, R7, RZ, 0xc0, !PT ;  /* 0x000000070c057212 */ /* 0x000fe200078ec0ff */
[----:B--2---:R-:W-:-:S02]  /*ab20*/  IMAD R0, R3, R30, R14 ;  /* 0x0000001e03007224 */ /* 0x004fc400078e020e */
[----:B------:R-:W-:Y:S02]  /*ab30*/  @P0 IMAD R21, R15, R13, R24 ;  /* 0x0000000d0f150224 */ /* 0x000fe400078e0218 */
[----:B------:R-:W-:Y:S01]  /*ab40*/  IMAD R3, R0, R20, R5 ;  /* 0x0000001400037224 */ /* 0x000fe200078e0205 */
[----:B------:R-:W-:Y:S01]  /*ab50*/  PRMT R0, R4, 0x7610, R0 ;  /* 0x0000761004007816 */ /* 0x000fe20000000000 */
[----:B------:R-:W-:-:S05]  /*ab60*/  IMAD R152, R152, R31, R21 ;  /* 0x0000001f98987224 */ /* 0x000fca00078e0215 */
[----:B------:R-:W-:Y:S02]  /*ab70*/  SEL R153, R3, R152, !P0 ;  /* 0x0000009803997207 */ /* 0x000fe40004000000 */
[----:B------:R-:W-:-:S07]  /*ab80*/  SEL R152, R152, R3, !P0 ;  /* 0x0000000398987207 */ /* 0x000fce0004000000 */
.L_x_281:
[----:B------:R-:W-:-:S13]  /*ab90*/  LOP3.LUT P0, RZ, R0, 0xff, RZ, 0xc0, !PT ;  /* 0x000000ff00ff7812 */ /* 0x000fda000780c0ff */
[----:B------:R-:W-:Y:S05]  /*aba0*/  @P0 BRA `(.L_x_284) ;  /* 0xffffff6000d80947 */ /* 0x000fea000383ffff */
[----:B------:R-:W-:Y:S05]  /*abb0*/  EXIT ;  /* 0x000000000000794d */ /* 0x000fea0003800000 */
.L_x_3:
[----:B0-----:R-:W-:Y:S01]  /*abc0*/  ULDC.64 UR4, c[0x0][0x650] ;  /* 0x0001940000047ab9 */ /* 0x001fe20000000a00 */
        /* <DEDUP_REMOVED lines=8> */
[----:B------:R-:W-:Y:S02]  /*ac50*/  IMAD.MOV.U32 R10, RZ, RZ, R16 ;  /* 0x000000ffff0a7224 */ /* 0x000fe400078e0010 */
[----:B------:R-:W-:-:S05]  /*ac60*/  IMAD.MOV.U32 R11, RZ, RZ, R17 ;  /* 0x000000ffff0b7224 */ /* 0x000fca00078e0011 */
[----:B------:R-:W1:Y:S08]  /*ac70*/  LDC R14, c[0x0][0x630] ;  /* 0x00018c00ff0e7b82 */ /* 0x000e700000000800 */
[----:B------:R-:W2:Y:S01]  /*ac80*/  LDC.64 R20, c[0x0][0x620] ;  /* 0x00018800ff147b82 */ /* 0x000ea20000000a00 */
[----:B0-----:R-:W-:-:S04]  /*ac90*/  ISETP.NE.U32.AND P0, PT, R12, RZ, PT ;  /* 0x000000ff0c00720c */ /* 0x001fc80003f05070 */
[----:B------:R-:W-:-:S13]  /*aca0*/  ISETP.NE.AND.EX P0, PT, R13, RZ, PT, P0 ;  /* 0x000000ff0d00720c */ /* 0x000fda0003f05300 */
[----:B-12---:R-:W-:Y:S05]  /*acb0*/  @!P0 BRA `(.L_x_286) ;  /* 0x0000000000288947 */ /* 0x006fea0003800000 */
[----:B------:R-:W0:Y:S02]  /*acc0*/  LDC R7, c[0x0][0x634] ;  /* 0x00018d00ff077b82 */ /* 0x000e240000000800 */
[----:B0-----:R-:W-:-:S04]  /*acd0*/  IADD3 R11, P0, R16, R7, RZ ;  /* 0x00000007100b7210 */ /* 0x001fc80007f1e0ff */
        /* <DEDUP_REMOVED lines=8> */
.L_x_286:
[--C-:B------:R-:W-:Y:S01]  /*ad60*/  SHF.R.U64 R12, R10, R14, R11.reuse ;  /* 0x0000000e0a0c7219 */ /* 0x100fe2000000120b */
[----:B------:R-:W0:Y:S01]  /*ad70*/  LDC R22, c[0x0][0x618] ;  /* 0x00018600ff167b82 */ /* 0x000e220000000800 */
[----:B------:R-:W-:Y:S01]  /*ad80*/  I2FP.F32.U32 R6, R4 ;  /* 0x0000000400067245 */ /* 0x000fe20000201000 */
[----:B------:R-:W-:Y:S01]  /*ad90*/  ULDC UR4, c[0x0][0x150] ;  /* 0x0000540000047ab9 */ /* 0x000fe20000000800 */
[----:B------:R-:W-:Y:S02]  /*ada0*/  SHF.R.U32.HI R5, RZ, R14, R11 ;  /* 0x0000000eff057219 */ /* 0x000fe4000001160b */
[----:B------:R-:W-:Y:S01]  /*adb0*/  IADD3 R9, P0, RZ, -R12, RZ ;  /* 0x8000000cff097210 */ /* 0x000fe20007f1e0ff */
[----:B------:R-:W-:Y:S01]  /*adc0*/  FMUL R11, R6, UR4 ;  /* 0x00000004060b7c20 */ /* 0x000fe20008400000 */
[----:B------:R-:W-:Y:S01]  /*add0*/  ULDC UR4, c[0x0][0x154] ;  /* 0x0000550000047ab9 */ /* 0x000fe20000000800 */
[----:B------:R-:W1:Y:S02]  /*ade0*/  LDC.64 R24, c[0x0][0x640] ;  /* 0x00019000ff187b82 */ /* 0x000e640000000a00 */
[----:B------:R-:W-:-:S02]  /*adf0*/  IMAD.X R5, RZ, RZ, ~R5, P0 ;  /* 0x000000ffff057224 */ /* 0x000fc400000e0e05 */
[----:B------:R-:W2:Y:S01]  /*ae00*/  F2I.U32.TRUNC.NTZ R11, R11 ;  /* 0x0000000b000b7305 */ /* 0x000ea2000020f000 */
[----:B------:R-:W-:-:S03]  /*ae10*/  IMAD.WIDE.U32 R6, R9, R20, R16 ;  /* 0x0000001409067225 */ /* 0x000fc600078e0010 */
[----:B------:R-:W3:Y:S01]  /*ae20*/  LDC R13, c[0x0][0x144] ;  /* 0x00005100ff0d7b82 */ /* 0x000ee20000000800 */
[----:B------:R-:W-:-:S04]  /*ae30*/  IMAD R8, R5, R20, RZ ;  /* 0x0000001405087224 */ /* 0x000fc800078e02ff */
[----:B------:R-:W-:Y:S01]  /*ae40*/  IMAD R5, R9, R21, R8 ;  /* 0x0000001509057224 */ /* 0x000fe200078e0208 */
[----:B------:R-:W-:Y:S02]  /*ae50*/  MOV R8, 0xffffffff ;  /* 0xffffffff00087802 */ /* 0x000fe40000000f00 */
[----:B------:R-:W4:Y:S01]  /*ae60*/  LDC R14, c[0x0][0x608] ;  /* 0x00018200ff0e7b82 */ /* 0x000f220000000800 */
[----:B------:R-:W-:Y:S01]  /*ae70*/  IMAD.IADD R5, R7, 0x1, R5 ;  /* 0x0000000107057824 */ /* 0x000fe200078e0205 */
[----:B------:R-:W-:-:S04]  /*ae80*/  I2FP.F32.U32 R7, R3 ;  /* 0x0000000300077245 */ /* 0x000fc80000201000 */
[-C--:B0-----:R-:W-:Y:S01]  /*ae90*/  SHF.R.U64 R10, R6, R22.reuse, R5 ;  /* 0x00000016060a7219 */ /* 0x081fe20000001205 */
[----:B--2---:R-:W-:Y:S01]  /*aea0*/  IMAD.MOV R6, RZ, RZ, -R11 ;  /* 0x000000ffff067224 */ /* 0x004fe200078e0a0b */
[----:B------:R-:W0:Y:S01]  /*aeb0*/  LDC R9, c[0x0][0x658] ;  /* 0x00019600ff097b82 */ /* 0x000e220000000800 */
[----:B-1----:R-:W-:Y:S01]  /*aec0*/  ISETP.NE.U32.AND P0, PT, R24, RZ, PT ;  /* 0x000000ff1800720c */ /* 0x002fe20003f05070 */
[----:B------:R-:W-:Y:S01]  /*aed0*/  FMUL R7, R7, UR4 ;  /* 0x0000000407077c20 */ /* 0x000fe20008400000 */
[----:B------:R-:W-:Y:S02]  /*aee0*/  SHF.R.U32.HI R5, RZ, R22, R5 ;  /* 0x00000016ff057219 */ /* 0x000fe40000011605 */
[----:B------:R-:W-:-:S03]  /*aef0*/  ISETP.NE.AND.EX P0, PT, R25, RZ, PT, P0 ;  /* 0x000000ff1900720c */ /* 0x000fc60003f05300 */
[----:B------:R-:W1:Y:S01]  /*af00*/  LDC R20, c[0x0][0x148] ;  /* 0x00005200ff147b82 */ /* 0x000e620000000800 */
[----:B---3--:R-:W-:Y:S02]  /*af10*/  IMAD R23, R13, R6, R4 ;  /* 0x000000060d177224 */ /* 0x008fe400078e0204 */
[----:B------:R-:W-:-:S05]  /*af20*/  IMAD.MOV.U32 R6, RZ, RZ, 0x1 ;  /* 0x00000001ff067424 */ /* 0x000fca00078e00ff */
[----:B------:R-:W2:Y:S01]  /*af30*/  LDC R21, c[0x0][0x600] ;  /* 0x00018000ff157b82 */ /* 0x000ea20000000800 */
[-CC-:B----4-:R-:W-:Y:S02]  /*af40*/  SHF.R.U64 R13, R10, R14.reuse, R5.reuse ;  /* 0x0000000e0a0d7219 */ /* 0x190fe40000001205 */
[----:B------:R-:W-:Y:S02]  /*af50*/  SHF.R.U32.HI R4, RZ, R14, R5 ;  /* 0x0000000eff047219 */ /* 0x000fe40000011605 */
[----:B------:R3:W4:Y:S03]  /*af60*/  F2I.U32.TRUNC.NTZ R14, R7 ;  /* 0x00000007000e7305 */ /* 0x000726000020f000 */
[----:B------:R-:W1:Y:S01]  /*af70*/  LDC R26, c[0x0][0x648] ;  /* 0x00019200ff1a7b82 */ /* 0x000e620000000800 */
[-C--:B0-----:R-:W-:Y:S02]  /*af80*/  SHF.R.U64 R15, R13, R9.reuse, R4 ;  /* 0x000000090d0f7219 */ /* 0x081fe40000001204 */
[----:B------:R-:W-:-:S02]  /*af90*/  SHF.L.U32 R8, R8, R9, RZ ;  /* 0x0000000908087219 */ /* 0x000fc400000006ff */
[-C--:B------:R-:W-:Y:S01]  /*afa0*/  SHF.R.U32.HI R5, RZ, R9.reuse, R4 ;  /* 0x00000009ff057219 */ /* 0x080fe20000011604 */
[----:B------:R-:W-:Y:S01]  /*afb0*/  IMAD.MOV.U32 R4, RZ, RZ, R15 ;  /* 0x000000ffff047224 */ /* 0x000fe200078e000f */
[----:B------:R-:W-:Y:S01]  /*afc0*/  SHF.L.U32 R22, R6, R9, RZ ;  /* 0x0000000906167219 */ /* 0x000fe200000006ff */
[----:B------:R-:W0:Y:S01]  /*afd0*/  LDC R27, c[0x0][0x638] ;  /* 0x00018e00ff1b7b82 */ /* 0x000e220000000800 */
[----:B------:R-:W-:-:S07]  /*afe0*/  LOP3.LUT R28, RZ, R8, RZ, 0x33, !PT ;  /* 0x00000008ff1c7212 */ /* 0x000fce00078e33ff */
        /* <DEDUP_REMOVED lines=12> */
.L_x_287:
[----:B------:R-:W-:Y:S01]  /*b0b0*/  ISETP.NE.AND P0, PT, R2, 0x1, PT ;  /* 0x000000010200780c */ /* 0x000fe20003f05270 */
[----:B--2---:R-:W-:Y:S01]  /*b0c0*/  VIADD R7, R21, 0xffffffff ;  /* 0xffffffff15077836 */ /* 0x004fe20000000000 */
[----:B-1----:R-:W-:Y:S01]  /*b0d0*/  SHF.R.U64 R5, R4, R26, R5 ;  /* 0x0000001a04057219 */ /* 0x002fe20000001205 */
[----:B------:R-:W-:Y:S01]  /*b0e0*/  IMAD.MOV.U32 R8, RZ, RZ, R12 ;  /* 0x000000ffff087224 */ /* 0x000fe200078e000c */
[----:B------:R-:W-:Y:S02]  /*b0f0*/  IADD3 R14, -R14, RZ, RZ ;  /* 0x000000ff0e0e7210 */ /* 0x000fe40007ffe1ff */
[----:B------:R-:W-:Y:S01]  /*b100*/  LOP3.LUT R4, R13, R28, RZ, 0xc0, !PT ;  /* 0x0000001c0d047212 */ /* 0x000fe200078ec0ff */
[----:B------:R-:W-:Y:S01]  /*b110*/  IMAD.MOV R6, RZ, RZ, -R5 ;  /* 0x000000ffff067224 */ /* 0x000fe200078e0a05 */
[----:B------:R-:W-:-:S03]  /*b120*/  LOP3.LUT R10, R10, R7, RZ, 0xc0, !PT ;  /* 0x000000070a0a7212 */ /* 0x000fc600078ec0ff */
[----:B------:R-:W-:Y:S02]  /*b130*/  IMAD R4, R22, R5, R4 ;  /* 0x0000000516047224 */ /* 0x000fe400078e0204 */
[----:B------:R-:W-:Y:S02]  /*b140*/  @P0 IMAD R23, R20, R14, R3 ;  /* 0x0000000e14170224 */ /* 0x000fe400078e0203 */
[----:B0-----:R-:W-:Y:S02]  /*b150*/  IMAD R3, R6, R27, R15 ;  /* 0x0000001b06037224 */ /* 0x001fe400078e020f */
[----:B------:R-:W-:Y:S02]  /*b160*/  IMAD R7, R4, R29, R23 ;  /* 0x0000001d04077224 */ /* 0x000fe400078e0217 */
[----:B------:R-:W-:Y:S02]  /*b170*/  IMAD R4, R3, R21, R10 ;  /* 0x0000001503047224 */ /* 0x000fe400078e020a */
[----:B------:R-:W-:-:S03]  /*b180*/  IMAD.MOV.U32 R6, RZ, RZ, 0x1 ;  /* 0x00000001ff067424 */ /* 0x000fc600078e00ff */
[----:B------:R-:W-:Y:S02]  /*b190*/  SEL R9, R4, R7, !P0 ;  /* 0x0000000704097207 */ /* 0x000fe40004000000 */
[----:B------:R-:W-:-:S07]  /*b1a0*/  SEL R7, R7, R4, !P0 ;  /* 0x0000000407077207 */ /* 0x000fce0004000000 */
.L_x_285:
[----:B------:R-:W-:-:S08]  /*b1b0*/  NOP ;  /* 0x0000000000007918 */ /* 0x000fd00000000000 */
[----:B------:R-:W0:-:S00]  /*b1c0*/  USETMAXREG.DEALLOC.CTAPOOL 0x28 ;  /* 0x00000028000079c8 */ /* 0x000e0000080e0500 */
[----:B0-----:R-:W-:-:S13]  /*b1d0*/  ISETP.NE.AND P0, PT, R0, RZ, PT ;  /* 0x000000ff0000720c */ /* 0x001fda0003f05270 */
[----:B------:R-:W-:Y:S05]  /*b1e0*/  @P0 EXIT ;  /* 0x000000000000094d */ /* 0x000fea0003800000 */
[----:B------:R-:W-:Y:S01]  /*b1f0*/  LOP3.LUT P0, RZ, R6, 0xff, RZ, 0xc0, !PT ;  /* 0x000000ff06ff7812 */ /* 0x000fe2000780c0ff */
[----:B------:R-:W-:Y:S01]  /*b200*/  IMAD.MOV.U32 R0, RZ, RZ, 0x1 ;  /* 0x00000001ff007424 */ /* 0x000fe200078e00ff */
[----:B------:R-:W-:-:S11]  /*b210*/  MOV R12, RZ ;  /* 0x000000ff000c7202 */ /* 0x000fd60000000f00 */
[----:B------:R-:W-:Y:S05]  /*b220*/  @!P0 BRA `(.L_x_288) ;  /* 0x0000000c00308947 */ /* 0x000fea0003800000 */
[----:B------:R-:W0:Y:S01]  /*b230*/  LDC R0, c[0x0][0x28c] ;  /* 0x0000a300ff007b82 */ /* 0x000e220000000800 */
[----:B------:R-:W-:Y:S01]  /*b240*/  ULDC UR5, c[0x0][0x600] ;  /* 0x0001800000057ab9 */ /* 0x000fe20000000800 */
[----:B------:R-:W-:Y:S01]  /*b250*/  ULDC UR4, c[0x0][0xc] ;  /* 0x0000030000047ab9 */ /* 0x000fe20000000800 */
[----:B------:R-:W-:Y:S01]  /*b260*/  UIADD3 UR16, UR5, -0x1, URZ ;  /* 0xffffffff05107890 */ /* 0x000fe2000fffe03f */
[C---:B------:R-:W-:Y:S01]  /*b270*/  LOP3.LUT P2, RZ, R18.reuse, 0x7f, RZ, 0xc0, !PT ;  /* 0x0000007f12ff7812 */ /* 0x040fe2000784c0ff */
[----:B------:R-:W-:Y:S01]  /*b280*/  ULDC UR6, c[0x0][0x658] ;  /* 0x0001960000067ab9 */ /* 0x000fe20000000800 */
[----:B------:R-:W-:Y:S01]  /*b290*/  ULDC UR5, c[0x0][0x10] ;  /* 0x0000040000057ab9 */ /* 0x000fe20000000800 */
[----:B------:R-:W-:Y:S01]  /*b2a0*/  UMOV UR7, 0xffffffff ;  /* 0xffffffff00077882 */ /* 0x000fe20000000000 */
[----:B------:R-:W-:Y:S01]  /*b2b0*/  UMOV UR8, 0x1 ;  /* 0x0000000100087882 */ /* 0x000fe20000000000 */
[----:B------:R-:W-:Y:S01]  /*b2c0*/  UIMAD.WIDE.U32 UR4, UR4, UR5, URZ ;  /* 0x00000005040472a5 */ /* 0x000fe2000f8e003f */
[----:B------:R-:W-:Y:S01]  /*b2d0*/  LOP3.LUT P0, RZ, R18, 0x1f, RZ, 0xc0, !PT ;  /* 0x0000001f12ff7812 */ /* 0x000fe2000780c0ff */
[----:B------:R-:W-:Y:S01]  /*b2e0*/  USHF.L.U32 UR7, UR7, UR6, URZ ;  /* 0x0000000607077299 */ /* 0x000fe2000800063f */
[----:B------:R-:W-:Y:S01]  /*b2f0*/  BSSY B0, `(.L_x_288) ;  /* 0x00000bf000007945 */ /* 0x000fe20003800000 */
[----:B------:R-:W-:Y:S01]  /*b300*/  USHF.L.U32 UR18, UR8, UR6, URZ ;  /* 0x0000000608127299 */ /* 0x000fe2000800063f */
[----:B------:R-:W-:Y:S01]  /*b310*/  IMAD.MOV.U32 R13, RZ, RZ, 0x1 ;  /* 0x00000001ff0d7424 */ /* 0x000fe200078e00ff */
[----:B------:R-:W-:Y:S01]  /*b320*/  LOP3.LUT R11, R19, 0x2, RZ, 0xfc, !PT ;  /* 0x00000002130b7812 */ /* 0x000fe200078efcff */
[----:B------:R-:W-:Y:S01]  /*b330*/  ULDC UR6, c[0x0][0x14] ;  /* 0x0000050000067ab9 */ /* 0x000fe20000000800 */
[----:B------:R-:W-:Y:S01]  /*b340*/  PLOP3.LUT P0, PT, P0, P2, PT, 0x8a, 0x0 ;  /* 0x000000000000781c */ /* 0x000fe20000705172 */
[----:B------:R-:W-:Y:S01]  /*b350*/  UIMAD.WIDE.U32 UR20, UR4, UR6, URZ ;  /* 0x00000006041472a5 */ /* 0x000fe2000f8e003f */
[----:B------:R-:W-:Y:S01]  /*b360*/  IMAD.MOV.U32 R12, RZ, RZ, RZ ;  /* 0x000000ffff0c7224 */ /* 0x000fe200078e00ff */
[----:B------:R-:W-:-:S02]  /*b370*/  UIMAD UR13, UR5, UR6, URZ ;  /* 0x00000006050d72a4 */ /* 0x000fc4000f8e023f */
[----:B------:R-:W-:Y:S01]  /*b380*/  ULOP3.LUT UR17, URZ, UR7, URZ, 0x33, !UPT ;  /* 0x000000073f117292 */ /* 0x000fe2000f8e333f */
[----:B0-----:R-:W-:Y:S01]  /*b390*/  VIADD R0, R0, 0x3f ;  /* 0x0000003f00007836 */ /* 0x001fe20000000000 */
[----:B------:R-:W-:Y:S01]  /*b3a0*/  UIADD3 UR13, UR21, UR13, URZ ;  /* 0x0000000d150d7290 */ /* 0x000fe2000fffe03f */
[----:B------:R-:W-:-:S03]  /*b3b0*/  ULDC.64 UR22, c[0x0][0x198] ;  /* 0x0000660000167ab9 */ /* 0x000fc60000000a00 */
[----:B------:R-:W-:-:S04]  /*b3c0*/  SHF.R.S32.HI R3, RZ, 0x1f, R0 ;  /* 0x0000001fff037819 */ /* 0x000fc80000011400 */
[----:B------:R-:W-:Y:S01]  /*b3d0*/  LEA.HI R3, R3, R0, RZ, 0x6 ;  /* 0x0000000003037211 */ /* 0x000fe200078f30ff */
[----:B------:R-:W-:-:S03]  /*b3e0*/  IMAD.MOV.U32 R0, RZ, RZ, 0x1 ;  /* 0x00000001ff007424 */ /* 0x000fc600078e00ff */
[----:B------:R-:W-:-:S05]  /*b3f0*/  SHF.R.S32.HI R3, RZ, 0x6, R3 ;  /* 0x00000006ff037819 */ /* 0x000fca0000011403 */
[----:B------:R-:W-:-:S07]  /*b400*/  VIADD R10, R3, 0x1 ;  /* 0x00000001030a7836 */ /* 0x000fce0000000000 */
.L_x_300:
[----:B------:R-:W-:-:S03]  /*b410*/  UMOV UR4, 0xffffffff ;  /* 0xffffffff00047882 */ /* 0x000fc60000000000 */
[----:B------:R-:W-:Y:S05]  /*b420*/  BRA.DIV UR4, `(.L_x_289) ;  /* 0x0000000e04787947 */ /* 0x000fea000b800000 */
[----:B------:R-:W-:-:S13]  /*b430*/  ELECT P6, URZ, PT ;  /* 0x00000000003f782f */ /* 0x000fda00038c0000 */
.L_x_310:
[----:B------:R-:W0:Y:S01]  /*b440*/  LDC R4, c[0x0][0x28c] ;  /* 0x0000a300ff047b82 */ /* 0x000e220000000800 */
[----:B------:R-:W-:Y:S01]  /*b450*/  BSSY B1, `(.L_x_290) ;  /* 0x0000037000017945 */ /* 0x000fe20003800000 */
[----:B0-----:R-:W-:-:S13]  /*b460*/  ISETP.LT.OR P6, PT, R4, 0x1, !P6 ;  /* 0x000000010400780c */ /* 0x001fda00077c1670 */
[----:B------:R-:W-:Y:S05]  /*b470*/  @P6 BRA `(.L_x_291) ;  /* 0x0000000000d06947 */ /* 0x000fea0003800000 */
[----:B------:R-:W-:Y:S01]  /*b480*/  SHF.L.U32 R15, R9, 0x7, RZ ;  /* 0x00000007090f7819 */ /* 0x000fe200000006ff */
[----:B------:R-:W-:Y:S02]  /*b490*/  IMAD.SHL.U32 R18, R7, 0x100, RZ ;  /* 0x0000010007127824 */ /* 0x000fe400078e00ff */
[----:B------:R-:W-:Y:S02]  /*b4a0*/  IMAD.MOV.U32 R20, RZ, RZ, RZ ;  /* 0x000000ffff147224 */ /* 0x000fe400078e00ff */
[----:B------:R-:W-:Y:S02]  /*b4b0*/  IMAD.MOV.U32 R4, RZ, RZ, R10 ;  /* 0x000000ffff047224 */ /* 0x000fe400078e000a */
[----:B------:R-:W-:Y:S02]  /*b4c0*/  IMAD.MOV.U32 R5, RZ, RZ, R0 ;  /* 0x000000ffff057224 */ /* 0x000fe400078e0000 */
[----:B------:R-:W-:-:S07]  /*b4d0*/  IMAD.MOV.U32 R6, RZ, RZ, R12 ;  /* 0x000000ffff067224 */ /* 0x000fce00078e000c */
.L_x_295:
[----:B------:R-:W0:Y:S01]  /*b4e0*/  S2R R14, SR_CgaCtaId ;  /* 0x00000000000e7919 */ /* 0x000e220000008800 */
[----:B------:R-:W-:Y:S01]  /*b4f0*/  MOV R7, 0x400 ;  /* 0x0000040000077802 */ /* 0x000fe20000000f00 */
[----:B------:R-:W1:Y:S03]  /*b500*/  @!P2 LDC R9, c[0x0][0x500] ;  /* 0x00014000ff09ab82 */ /* 0x000e660000000800 */
[----:B0-----:R-:W-:Y:S02]  /*b510*/  LEA R21, R14, R7, 0x18 ;  /* 0x000000070e157211 */ /* 0x001fe400078ec0ff */
[----:B------:R-:W-:Y:S02]  /*b520*/  SHF.L.U32 R7, R5, 0x1f, RZ ;  /* 0x0000001f05077819 */ /* 0x000fe400000006ff */
[----:B------:R-:W-:-:S04]  /*b530*/  LEA R14, R6, R21, 0x3 ;  /* 0x00000015060e7211 */ /* 0x000fc800078e18ff */
[----:B------:R-:W0:Y:S02]  /*b540*/  SYNCS.PHASECHK.TRANS64.TRYWAIT P1, [R14+URZ+0x18], R7 ;  /* 0x000018070e0075a7 */ /* 0x000e24000802017f */
[----:B01----:R-:W-:Y:S05]  /*b550*/  @!P1 BRA `(.L_x_292) ;  /* 0x0000000c004c9947 */ /* 0x003fea0003800000 */
.L_x_311:
[----:B0-----:R-:W-:Y:S01]  /*b560*/  PRMT R7, R11, 0x9910, RZ ;  /* 0x000099100b077816 */ /* 0x001fe200000000ff */
[----:B------:R0:W-:Y:S03]  /*b570*/  @!P2 SYNCS.ARRIVE.TRANS64 RZ, [R14+URZ], R9 ;  /* 0x000000090effa9a7 */ /* 0x0001e6000800003f */
[----:B------:R-:W-:-:S13]  /*b580*/  ISETP.NE.AND P1, PT, R7, 0x2, PT ;  /* 0x000000020700780c */ /* 0x000fda0003f25270 */
[----:B0-----:R-:W-:Y:S05]  /*b590*/  @P1 BRA `(.L_x_293) ;  /* 0x0000000000041947 */ /* 0x001fea0003800000 */
[----:B------:R-:W-:Y:S01]  /*b5a0*/  BPT.TRAP 0x1 ;  /* 0x000000040000795c */ /* 0x000fe20000300000 */
.L_x_293:
[----:B------:R-:W-:Y:S05]  /*b5b0*/  @P0 BRA `(.L_x_294) ;  /* 0x0000000000040947 */ /* 0x000fea0003800000 */
[----:B------:R-:W-:Y:S01]  /*b5c0*/  BPT.TRAP 0x1 ;  /* 0x000000040000795c */ /* 0x000fe20000300000 */
.L_x_294:
[--C-:B------:R-:W-:Y:S01]  /*b5d0*/  IMAD R7, R6, 0x8000, R21.reuse ;  /* 0x0000800006077824 */ /* 0x100fe200078e0215 */
[----:B------:R-:W-:Y:S01]  /*b5e0*/  R2UR UR9, R14 ;  /* 0x000000000e0972ca */ /* 0x000fe200000e0000 */
[----:B------:R-:W-:Y:S01]  /*b5f0*/  IMAD R21, R6, 0x4000, R21 ;  /* 0x0000400006157824 */ /* 0x000fe200078e0215 */
[----:B------:R-:W-:Y:S01]  /*b600*/  UIADD3 UR4, UP0, UR22, 0xf0, URZ ;  /* 0x000000f016047890 */ /* 0x000fe2000ff1e03f */
[----:B------:R-:W-:Y:S01]  /*b610*/  VIADD R4, R4, 0xffffffff ;  /* 0xffffffff04047836 */ /* 0x000fe20000000000 */
[----:B------:R-:W-:Y:S01]  /*b620*/  R2UR UR5, R7 ;  /* 0x00000000070572ca */ /* 0x000fe200000e0000 */
[----:B------:R-:W-:Y:S01]  /*b630*/  UIADD3 UR24, UP1, UR22, 0x1f0, URZ ;  /* 0x000001f016187890 */ /* 0x000fe2000ff3e03f */
[----:B------:R-:W-:Y:S01]  /*b640*/  R2UR UR8, R21 ;  /* 0x00000000150872ca */ /* 0x000fe200000e0000 */
[----:B------:R-:W-:Y:S01]  /*b650*/  VIADD R6, R6, 0x1 ;  /* 0x0000000106067836 */ /* 0x000fe20000000000 */
[----:B------:R-:W-:Y:S01]  /*b660*/  R2UR UR11, R18 ;  /* 0x00000000120b72ca */ /* 0x000fe200000e0000 */
[----:B------:R-:W-:Y:S01]  /*b670*/  UIADD3.X UR25, URZ, UR23, URZ, UP1, !UPT ;  /* 0x000000173f197290 */ /* 0x000fe20008ffe43f */
[----:B------:R-:W-:Y:S01]  /*b680*/  R2UR UR10, R20 ;  /* 0x00000000140a72ca */ /* 0x000fe200000e0000 */
[----:B------:R-:W-:Y:S01]  /*b690*/  UMOV UR6, 0x0 ;  /* 0x0000000000067882 */ /* 0x000fe20000000000 */
[----:B------:R-:W-:Y:S01]  /*b6a0*/  R2UR UR12, R8 ;  /* 0x00000000080c72ca */ /* 0x000fe200000e0000 */
[----:B------:R-:W-:Y:S01]  /*b6b0*/  UMOV UR7, 0x10000000 ;  /* 0x1000000000077882 */ /* 0x000fe20000000000 */
[----:B------:R-:W-:Y:S01]  /*b6c0*/  R2UR UR19, R15 ;  /* 0x000000000f1372ca */ /* 0x000fe200000e0000 */
[----:B------:R-:W-:Y:S01]  /*b6d0*/  VIADD R20, R20, 0x40 ;  /* 0x0000004014147836 */ /* 0x000fe20000000000 */
[----:B------:R-:W-:Y:S01]  /*b6e0*/  ISETP.GT.AND P3, PT, R4, 0x1, PT ;  /* 0x000000010400780c */ /* 0x000fe20003f64270 */
[----:B------:R-:W-:Y:S01]  /*b6f0*/  UIADD3 UR14, UR5, 0x100, URZ ;  /* 0x00000100050e7890 */ /* 0x000fe2000fffe03f */
[----:B------:R-:W-:Y:S01]  /*b700*/  ISETP.NE.AND P1, PT, R6, 0x3, PT ;  /* 0x000000030600780c */ /* 0x000fe20003f25270 */
[----:B------:R-:W-:-:S02]  /*b710*/  UIADD3.X UR5, URZ, UR23, URZ, UP0, !UPT ;  /* 0x000000173f057290 */ /* 0x000fc400087fe43f */
[----:B------:R-:W-:Y:S01]  /*b720*/  UIADD3 UR15, UR8, 0x18100, URZ ;  /* 0x00018100080f7890 */ /* 0x000fe2000fffe03f */
[----:B------:R-:W-:Y:S02]  /*b730*/  SEL R14, RZ, 0x1, P1 ;  /* 0x00000001ff0e7807 */ /* 0x000fe40000800000 */
[----:B------:R-:W-:Y:S01]  /*b740*/  UMOV UR8, UR14 ;  /* 0x0000000e00087c82 */ /* 0x000fe20008000000 */
[----:B------:R-:W-:Y:S02]  /*b750*/  SEL R6, R6, RZ, P1 ;  /* 0x000000ff06067207 */ /* 0x000fe40000800000 */
[----:B------:R-:W-:Y:S01]  /*b760*/  LOP3.LUT R5, R5, R14, RZ, 0x3c, !PT ;  /* 0x0000000e05057212 */ /* 0x000fe200078e3cff */
[----:B------:R0:W-:Y:S02]  /*b770*/  UTMALDG.3D [UR8], [UR4], desc[UR6] ;  /* 0x00000608040075b4 */ /* 0x0001e40008011000 */
[----:B0-----:R-:W-:Y:S01]  /*b780*/  UMOV UR8, UR15 ;  /* 0x0000000f00087c82 */ /* 0x001fe20008000000 */
[----:B------:R-:W-:-:S02]  /*b790*/  UMOV UR11, UR19 ;  /* 0x00000013000b7c82 */ /* 0x000fc40008000000 */
[----:B------:R0:W-:Y:S02]  /*b7a0*/  UTMALDG.3D [UR8], [UR24], desc[UR6] ;  /* 0x00000608180075b4 */ /* 0x0001e40008011000 */
[----:B0-----:R-:W-:Y:S05]  /*b7b0*/  @P3 BRA `(.L_x_295) ;  /* 0xfffffffc00483947 */ /* 0x001fea000383ffff */
.L_x_291:
[----:B------:R-:W-:Y:S05]  /*b7c0*/  BSYNC B1 ;  /* 0x0000000000017941 */ /* 0x000fea0003800000 */
.L_x_290:
[----:B------:R-:W-:Y:S01]  /*b7d0*/  LOP3.LUT P3, RZ, R13, 0xff, RZ, 0xc0, !PT ;  /* 0x000000ff0dff7812 */ /* 0x000fe2000786c0ff */
[----:B------:R-:W-:Y:S01]  /*b7e0*/  ULDC.64 UR4, c[0x0][0x650] ;  /* 0x0001940000047ab9 */ /* 0x000fe20000000a00 */
[----:B------:R-:W-:Y:S01]  /*b7f0*/  IADD3 R12, R3, R12, RZ ;  /* 0x0000000c030c7210 */ /* 0x000fe20007ffe0ff */
[----:B------:R-:W-:Y:S01]  /*b800*/  BSSY B1, `(.L_x_296) ;  /* 0x000006b000017945 */ /* 0x000fe20003800000 */
[----:B------:R-:W-:Y:S01]  /*b810*/  IADD3 R16, P4, R16, UR20, RZ ;  /* 0x0000001410107c10 */ /* 0x000fe2000ff9e0ff */
[----:B------:R-:W-:Y:S01]  /*b820*/  IMAD.MOV.U32 R9, RZ, RZ, -0x1 ;  /* 0xffffffffff097424 */ /* 0x000fe200078e00ff */
[----:B------:R-:W-:Y:S01]  /*b830*/  ISETP.GT.U32.AND P1, PT, R12, 0x2, PT ;  /* 0x000000020c00780c */ /* 0x000fe20003f24070 */
[----:B------:R-:W-:Y:S01]  /*b840*/  IMAD.MOV.U32 R8, RZ, RZ, -0x1 ;  /* 0xffffffffff087424 */ /* 0x000fe200078e00ff */
[----:B------:R-:W-:Y:S02]  /*b850*/  IADD3.X R17, R17, UR13, RZ, P4, !PT ;  /* 0x0000000d11117c10 */ /* 0x000fe4000a7fe4ff */
[----:B------:R-:W-:-:S02]  /*b860*/  ISETP.LT.U32.AND P1, PT, R3, 0x3, P1 ;  /* 0x000000030300780c */ /* 0x000fc40000f21070 */
[----:B------:R-:W-:Y:S01]  /*b870*/  PRMT R13, RZ, 0x7610, R13 ;  /* 0x00007610ff0d7816 */ /* 0x000fe2000000000d */
[----:B------:R-:W0:Y:S01]  /*b880*/  @P3 S2R R5, SR_CgaCtaId ;  /* 0x0000000000053919 */ /* 0x000e220000008800 */
[----:B------:R-:W-:-:S04]  /*b890*/  @P3 MOV R4, 0x400 ;  /* 0x0000040000043802 */ /* 0x000fc80000000f00 */
[----:B0-----:R-:W-:Y:S01]  /*b8a0*/  @P3 LEA R6, R5, R4, 0x18 ;  /* 0x0000000405063211 */ /* 0x001fe200078ec0ff */
[----:B------:R-:W-:-:S03]  /*b8b0*/  IMAD.WIDE.U32 R4, R12, -0x55555555, RZ ;  /* 0xaaaaaaab0c047825 */ /* 0x000fc600078e00ff */
[----:B------:R0:W-:Y:S01]  /*b8c0*/  @P3 SYNCS.ARRIVE.TRANS64.A1T0 RZ, [R6+URZ+0x48], RZ ;  /* 0x000048ff06ff39a7 */ /* 0x0001e2000810003f */
[----:B------:R-:W-:Y:S02]  /*b8d0*/  ISETP.GE.U32.AND P3, PT, R3, 0x3, PT ;  /* 0x000000030300780c */ /* 0x000fe40003f66070 */
[----:B------:R-:W-:Y:S02]  /*b8e0*/  SHF.R.U32.HI R7, RZ, 0x1, R5 ;  /* 0x00000001ff077819 */ /* 0x000fe40000011605 */
[----:B------:R-:W-:Y:S02]  /*b8f0*/  SEL R5, RZ, 0x1, !P1 ;  /* 0x00000001ff057807 */ /* 0x000fe40004800000 */
[----:B------:R-:W-:Y:S01]  /*b900*/  ISETP.GE.U32.AND P1, PT, R16, UR4, PT ;  /* 0x0000000410007c0c */ /* 0x000fe2000bf26070 */
[----:B------:R-:W-:Y:S01]  /*b910*/  IMAD R12, R7, -0x3, R12 ;  /* 0xfffffffd070c7824 */ /* 0x000fe200078e020c */
[----:B------:R-:W-:Y:S02]  /*b920*/  LOP3.LUT R0, R0, R5, RZ, 0x3c, !PT ;  /* 0x0000000500007212 */ /* 0x000fe400078e3cff */
[----:B------:R-:W-:-:S02]  /*b930*/  ISETP.GE.U32.AND.EX P1, PT, R17, UR5, PT, P1 ;  /* 0x0000000511007c0c */ /* 0x000fc4000bf26110 */
[----:B------:R-:W-:Y:S02]  /*b940*/  PRMT R4, RZ, 0x7610, R4 ;  /* 0x00007610ff047816 */ /* 0x000fe40000000004 */
[----:B------:R-:W-:Y:S01]  /*b950*/  @P3 LOP3.LUT R0, R0, 0x1, R7, 0x78, !PT ;  /* 0x0000000100003812 */ /* 0x000fe200078e7807 */
[----:B------:R-:W-:-:S08]  /*b960*/  IMAD.MOV.U32 R7, RZ, RZ, -0x1 ;  /* 0xffffffffff077424 */ /* 0x000fd000078e00ff */
[----:B0-----:R-:W-:Y:S05]  /*b970*/  @P1 BRA `(.L_x_297) ;  /* 0x00000004004c1947 */ /* 0x001fea0003800000 */
[----:B------:R-:W-:Y:S01]  /*b980*/  ULDC.64 UR4, c[0x0][0x628] ;  /* 0x00018a0000047ab9 */ /* 0x000fe20000000a00 */
[----:B------:R-:W0:Y:S01]  /*b990*/  S2R R15, SR_CTAID.X ;  /* 0x00000000000f7919 */ /* 0x000e220000002500 */
[----:B------:R-:W-:Y:S01]  /*b9a0*/  ISETP.NE.U32.AND P1, PT, RZ, UR4, PT ;  /* 0x00000004ff007c0c */ /* 0x000fe2000bf25070 */
[----:B------:R-:W-:Y:S01]  /*b9b0*/  ULDC UR7, c[0x0][0x630] ;  /* 0x00018c0000077ab9 */ /* 0x000fe20000000800 */
[----:B------:R-:W-:Y:S01]  /*b9c0*/  IMAD.MOV.U32 R4, RZ, RZ, R16 ;  /* 0x000000ffff047224 */ /* 0x000fe200078e0010 */
[----:B------:R-:W1:Y:S01]  /*b9d0*/  S2R R14, SR_CTAID.Y ;  /* 0x00000000000e7919 */ /* 0x000e620000002600 */
[----:B------:R-:W-:Y:S01]  /*b9e0*/  ISETP.NE.AND.EX P1, PT, RZ, UR5, PT, P1 ;  /* 0x00000005ff007c0c */ /* 0x000fe2000bf25310 */
[----:B------:R-:W-:-:S12]  /*b9f0*/  IMAD.MOV.U32 R5, RZ, RZ, R17 ;  /* 0x000000ffff057224 */ /* 0x000fd800078e0011 */
[----:B------:R-:W-:Y:S05]  /*ba00*/  @!P1 BRA `(.L_x_298) ;  /* 0x0000000000289947 */ /* 0x000fea0003800000 */
[----:B------:R-:W-:Y:S02]  /*ba10*/  ULDC UR6, c[0x0][0x634] ;  /* 0x00018d0000067ab9 */ /* 0x000fe40000000800 */
[----:B------:R-:W-:-:S04]  /*ba20*/  IADD3 R9, P1, R16, UR6, RZ ;  /* 0x0000000610097c10 */ /* 0x000fc8000ff3e0ff */
[----:B------:R-:W-:-:S05]  /*ba30*/  IADD3.X R21, RZ, R17, RZ, P1, !PT ;  /* 0x00000011ff157210 */ /* 0x000fca0000ffe4ff */
[----:B------:R-:W-:-:S04]  /*ba40*/  IMAD.WIDE.U32 R6, R21, UR4, RZ ;  /* 0x0000000415067c25 */ /* 0x000fc8000f8e00ff */
[----:B------:R-:W-:-:S04]  /*ba50*/  IMAD.WIDE.U32 R6, P1, R9, UR5, R6 ;  /* 0x0000000509067c25 */ /* 0x000fc8000f820006 */
[----:B------:R-:W-:-:S04]  /*ba60*/  IMAD.WIDE.U32 R8, R9, UR4, RZ ;  /* 0x0000000409087c25 */ /* 0x000fc8000f8e00ff */
[----:B------:R-:W-:Y:S01]  /*ba70*/  IMAD.X R5, RZ, RZ, RZ, P1 ;  /* 0x000000ffff057224 */ /* 0x000fe200008e06ff */
[----:B------:R-:W-:Y:S01]  /*ba80*/  IADD3 RZ, P1, R9, R6, RZ ;  /* 0x0000000609ff7210 */ /* 0x000fe20007f3e0ff */
[----:B------:R-:W-:-:S04]  /*ba90*/  IMAD.MOV.U32 R4, RZ, RZ, R7 ;  /* 0x000000ffff047224 */ /* 0x000fc800078e0007 */
[----:B------:R-:W-:-:S08]  /*baa0*/  IMAD.WIDE.U32.X R4, R21, UR5, R4, P1 ;  /* 0x0000000515047c25 */ /* 0x000fd000088e0404 */
.L_x_298:
[--C-:B------:R-:W-:Y:S01]  /*bab0*/  SHF.R.U64 R8, R4, UR7, R5.reuse ;  /* 0x0000000704087c19 */ /* 0x100fe20008001205 */
[----:B------:R-:W-:Y:S01]  /*bac0*/  ULDC.64 UR4, c[0x0][0x620] ;  /* 0x0001880000047ab9 */ /* 0x000fe20000000a00 */
[----:B------:R-:W-:Y:S01]  /*bad0*/  SHF.R.U32.HI R4, RZ, UR7, R5 ;  /* 0x00000007ff047c19 */ /* 0x000fe20008011605 */
[----:B------:R-:W2:Y:S01]  /*bae0*/  LDC R24, c[0x0][0x144] ;  /* 0x00005100ff187b82 */ /* 0x000ea20000000800 */
[----:B------:R-:W-:Y:S01]  /*baf0*/  IADD3 R7, P1, RZ, -R8, RZ ;  /* 0x80000008ff077210 */ /* 0x000fe20007f3e0ff */
[----:B------:R-:W-:Y:S01]  /*bb00*/  ULDC.64 UR8, c[0x0][0x640] ;  /* 0x0001900000087ab9 */ /* 0x000fe20000000a00 */
[----:B0-----:R-:W-:Y:S01]  /*bb10*/  I2FP.F32.U32 R9, R15 ;  /* 0x0000000f00097245 */ /* 0x001fe20000201000 */
[----:B------:R-:W-:Y:S02]  /*bb20*/  ULDC UR6, c[0x0][0x608] ;  /* 0x0001820000067ab9 */ /* 0x000fe40000000800 */
[----:B------:R-:W-:Y:S01]  /*bb30*/  IMAD.X R4, RZ, RZ, ~R4, P1 ;  /* 0x000000ffff047224 */ /* 0x000fe200008e0e04 */
[----:B------:R-:W-:Y:S01]  /*bb40*/  ISETP.NE.U32.AND P1, PT, RZ, UR8, PT ;  /* 0x00000008ff007c0c */ /* 0x000fe2000bf25070 */
[----:B------:R-:W0:Y:S02]  /*bb50*/  LDC R21, c[0x0][0x148] ;  /* 0x00005200ff157b82 */ /* 0x000e240000000800 */
[----:B------:R-:W-:Y:S01]  /*bb60*/  IMAD R6, R4, UR4, RZ ;  /* 0x0000000404067c24 */ /* 0x000fe2000f8e02ff */
[----:B------:R-:W-:Y:S01]  /*bb70*/  ISETP.NE.AND.EX P1, PT, RZ, UR9, PT, P1 ;  /* 0x00000009ff007c0c */ /* 0x000fe2000bf25310 */
[----:B------:R-:W-:Y:S01]  /*bb80*/  IMAD.WIDE.U32 R4, R7, UR4, R16 ;  /* 0x0000000407047c25 */ /* 0x000fe2000f8e0010 */
[----:B------:R-:W-:-:S03]  /*bb90*/  ULDC UR4, c[0x0][0x150] ;  /* 0x0000540000047ab9 */ /* 0x000fc60000000800 */
[----:B------:R-:W-:Y:S02]  /*bba0*/  IMAD R7, R7, UR5, R6 ;  /* 0x0000000507077c24 */ /* 0x000fe4000f8e0206 */
[----:B------:R-:W-:Y:S01]  /*bbb0*/  FMUL R6, R9, UR4 ;  /* 0x0000000409067c20 */ /* 0x000fe20008400000 */
[----:B------:R-:W-:Y:S01]  /*bbc0*/  ULDC UR4, c[0x0][0x618] ;  /* 0x0001860000047ab9 */ /* 0x000fe20000000800 */
[----:B------:R-:W-:Y:S01]  /*bbd0*/  ULDC UR5, c[0x0][0x154] ;  /* 0x0000550000057ab9 */ /* 0x000fe20000000800 */
[----:B------:R-:W-:-:S03]  /*bbe0*/  IMAD.IADD R5, R5, 0x1, R7 ;  /* 0x0000000105057824 */ /* 0x000fc600078e0207 */
[----:B------:R-:W3:Y:S02]  /*bbf0*/  F2I.U32.TRUNC.NTZ R6, R6 ;  /* 0x0000000600067305 */ /* 0x000ee4000020f000 */
[----:B------:R-:W-:Y:S02]  /*bc00*/  SHF.R.U64 R9, R4, UR4, R5 ;  /* 0x0000000404097c19 */ /* 0x000fe40008001205 */
[----:B-1----:R-:W-:-:S05]  /*bc10*/  I2FP.F32.U32 R4, R14 ;  /* 0x0000000e00047245 */ /* 0x002fca0000201000 */
[----:B------:R-:W-:Y:S01]  /*bc20*/  FMUL R22, R4, UR5 ;  /* 0x0000000504167c20 */ /* 0x000fe20008400000 */
[----:B------:R-:W-:Y:S01]  /*bc30*/  SHF.R.U32.HI R4, RZ, UR4, R5 ;  /* 0x00000004ff047c19 */ /* 0x000fe20008011605 */
[----:B------:R-:W-:-:S03]  /*bc40*/  ULDC UR4, c[0x0][0x658] ;  /* 0x0001960000047ab9 */ /* 0x000fc60000000800 */
[--C-:B------:R-:W-:Y:S01]  /*bc50*/  SHF.R.U32.HI R5, RZ, UR6, R4.reuse ;  /* 0x00000006ff057c19 */ /* 0x100fe20008011604 */
[----:B------:R-:W1:Y:S01]  /*bc60*/  F2I.U32.TRUNC.NTZ R22, R22 ;  /* 0x0000001600167305 */ /* 0x000e62000020f000 */
[----:B------:R-:W-:Y:S01]  /*bc70*/  SHF.R.U64 R20, R9, UR6, R4 ;  /* 0x0000000609147c19 */ /* 0x000fe20008001204 */
[----:B---3--:R-:W-:Y:S01]  /*bc80*/  IMAD.MOV R6, RZ, RZ, -R6 ;  /* 0x000000ffff067224 */ /* 0x008fe200078e0a06 */
[--C-:B------:R-:W-:Y:S02]  /*bc90*/  SHF.R.U32.HI R23, RZ, UR4, R5.reuse ;  /* 0x00000004ff177c19 */ /* 0x100fe40008011605 */
[----:B------:R-:W-:Y:S01]  /*bca0*/  SHF.R.U64 R18, R20, UR4, R5 ;  /* 0x0000000414127c19 */ /* 0x000fe20008001205 */
[----:B--2---:R-:W-:Y:S02]  /*bcb0*/  IMAD R15, R24, R6, R15 ;  /* 0x00000006180f7224 */ /* 0x004fe400078e020f */
[----:B------:R-:W-:Y:S01]  /*bcc0*/  IMAD.MOV.U32 R5, RZ, RZ, R23 ;  /* 0x000000ffff057224 */ /* 0x000fe200078e0017 */
[----:B------:R-:W-:Y:S01]  /*bcd0*/  MOV R4, R18 ;  /* 0x0000001200047202 */ /* 0x000fe20000000f00 */
[----:B------:R-:W-:Y:S06]  /*bce0*/  @!P1 BRA `(.L_x_299) ;  /* 0x0000000000289947 */ /* 0x000fec0003800000 */
[----:B------:R-:W-:Y:S02]  /*bcf0*/  ULDC UR4, c[0x0][0x64c] ;  /* 0x0001930000047ab9 */ /* 0x000fe40000000800 */
[----:B------:R-:W-:-:S05]  /*bd00*/  IADD3 R5, P1, R18, UR4, RZ ;  /* 0x0000000412057c10 */ /* 0x000fca000ff3e0ff */
[----:B------:R-:W-:-:S04]  /*bd10*/  IMAD.X R23, RZ, RZ, R23, P1 ;  /* 0x000000ffff177224 */ /* 0x000fc800008e0617 */
[----:B------:R-:W-:-:S04]  /*bd20*/  IMAD.WIDE.U32 R6, R23, UR8, RZ ;  /* 0x0000000817067c25 */ /* 0x000fc8000f8e00ff */
[----:B------:R-:W-:-:S04]  /*bd30*/  IMAD.WIDE.U32 R6, P1, R5, UR9, R6 ;  /* 0x0000000905067c25 */ /* 0x000fc8000f820006 */
[----:B------:R-:W-:-:S04]  /*bd40*/  IMAD.WIDE.U32 R4, R5, UR8, RZ ;  /* 0x0000000805047c25 */ /* 0x000fc8000f8e00ff */
[----:B------:R-:W-:Y:S01]  /*bd50*/  IMAD.MOV.U32 R4, RZ, RZ, R7 ;  /* 0x000000ffff047224 */ /* 0x000fe200078e0007 */
[----:B------:R-:W-:Y:S01]  /*bd60*/  IADD3 RZ, P3, R5, R6, RZ ;  /* 0x0000000605ff7210 */ /* 0x000fe20007f7e0ff */
[----:B------:R-:W-:-:S04]  /*bd70*/  IMAD.X R5, RZ, RZ, RZ, P1 ;  /* 0x000000ffff057224 */ /* 0x000fc800008e06ff */
[----:B------:R-:W-:-:S08]  /*bd80*/  IMAD.WIDE.U32.X R4, R23, UR9, R4, P3 ;  /* 0x0000000917047c25 */ /* 0x000fd000098e0404 */
.L_x_299:
[----:B------:R-:W-:Y:S01]  /*bd90*/  ISETP.NE.AND P1, PT, R2, 0x1, PT ;  /* 0x000000010200780c */ /* 0x000fe20003f25270 */
[----:B------:R-:W-:Y:S01]  /*bda0*/  ULDC UR4, c[0x0][0x648] ;  /* 0x0001920000047ab9 */ /* 0x000fe20000000800 */
[----:B------:R-:W-:Y:S01]  /*bdb0*/  LOP3.LUT R20, R20, UR17, RZ, 0xc0, !PT ;  /* 0x0000001114147c12 */ /* 0x000fe2000f8ec0ff */
[----:B-1----:R-:W-:Y:S01]  /*bdc0*/  IMAD.MOV R22, RZ, RZ, -R22 ;  /* 0x000000ffff167224 */ /* 0x002fe200078e0a16 */
[----:B------:R-:W-:Y:S01]  /*bdd0*/  SHF.R.U64 R5, R4, UR4, R5 ;  /* 0x0000000404057c19 */ /* 0x000fe20008001205 */
[----:B------:R-:W-:Y:S01]  /*bde0*/  ULDC UR4, c[0x0][0x638] ;  /* 0x00018e0000047ab9 */ /* 0x000fe20000000800 */
[----:B------:R-:W-:Y:S01]  /*bdf0*/  LOP3.LUT R9, R9, UR16, RZ, 0xc0, !PT ;  /* 0x0000001009097c12 */ /* 0x000fe2000f8ec0ff */
[----:B------:R-:W-:Y:S01]  /*be00*/  ULDC UR5, c[0x0][0x610] ;  /* 0x0001840000057ab9 */ /* 0x000fe20000000800 */
[C---:B------:R-:W-:Y:S01]  /*be10*/  IADD3 R7, -R5.reuse, RZ, RZ ;  /* 0x000000ff05077210 */ /* 0x040fe20007ffe1ff */
[----:B------:R-:W-:Y:S02]  /*be20*/  IMAD R20, R5, UR18, R20 ;  /* 0x0000001205147c24 */ /* 0x000fe4000f8e0214 */
[----:B------:R-:W-:-:S02]  /*be30*/  IMAD.MOV.U32 R4, RZ, RZ, 0x1 ;  /* 0x00000001ff047424 */ /* 0x000fc400078e00ff */
[----:B0-----:R-:W-:Y:S02]  /*be40*/  @P1 IMAD R15, R21, R22, R14 ;  /* 0x00000016150f1224 */ /* 0x001fe400078e020e */
[----:B------:R-:W-:Y:S01]  /*be50*/  IMAD R18, R7, UR4, R18 ;  /* 0x0000000407127c24 */ /* 0x000fe2000f8e0212 */
[----:B------:R-:W-:Y:S01]  /*be60*/  ULDC UR4, c[0x0][0x600] ;  /* 0x0001800000047ab9 */ /* 0x000fe20000000800 */
[----:B------:R-:W-:Y:S02]  /*be70*/  IMAD R15, R20, UR5, R15 ;  /* 0x00000005140f7c24 */ /* 0x000fe4000f8e020f */
[----:B------:R-:W-:-:S05]  /*be80*/  IMAD R18, R18, UR4, R9 ;  /* 0x0000000412127c24 */ /* 0x000fca000f8e0209 */
[----:B------:R-:W-:Y:S02]  /*be90*/  SEL R9, R18, R15, !P1 ;  /* 0x0000000f12097207 */ /* 0x000fe40004800000 */
[----:B------:R-:W-:-:S07]  /*bea0*/  SEL R7, R15, R18, !P1 ;  /* 0x000000120f077207 */ /* 0x000fce0004800000 */
.L_x_297:
[----:B------:R-:W-:Y:S05]  /*beb0*/  BSYNC B1 ;  /* 0x0000000000017941 */ /* 0x000fea0003800000 */
.L_x_296:
[----:B------:R-:W-:-:S13]  /*bec0*/  LOP3.LUT P1, RZ, R4, 0xff, RZ, 0xc0, !PT ;  /* 0x000000ff04ff7812 */ /* 0x000fda000782c0ff */
[----:B------:R-:W-:Y:S05]  /*bed0*/  @P1 BRA `(.L_x_300) ;  /* 0xfffffff4004c1947 */ /* 0x000fea000383ffff */
[----:B------:R-:W-:Y:S05]  /*bee0*/  BSYNC B0 ;  /* 0x0000000000007941 */ /* 0x000fea0003800000 */
.L_x_288:
[----:B------:R-:W-:-:S03]  /*bef0*/  UMOV UR4, 0xffffffff ;  /* 0xffffffff00047882 */ /* 0x000fc60000000000 */
[----:B------:R-:W-:Y:S05]  /*bf00*/  BRA.DIV UR4, `(.L_x_301) ;  /* 0x0000000204f47947 */ /* 0x000fea000b800000 */
[----:B------:R-:W-:-:S13]  /*bf10*/  ELECT P6, URZ, PT ;  /* 0x00000000003f782f */ /* 0x000fda00038c0000 */
.L_x_314:
[----:B------:R-:W-:Y:S04]  /*bf20*/  BSSY B0, `(.L_x_302) ;  /* 0x0000022000007945 */ /* 0x000fe80003800000 */
[----:B------:R-:W-:Y:S05]  /*bf30*/  @!P6 BRA `(.L_x_303) ;  /* 0x000000000080e947 */ /* 0x000fea0003800000 */
[----:B------:R-:W-:-:S04]  /*bf40*/  LOP3.LUT R19, R19, 0x2, RZ, 0xfc, !PT ;  /* 0x0000000213137812 */ /* 0x000fc800078efcff */
[----:B------:R-:W-:-:S13]  /*bf50*/  ISETP.NE.AND P0, PT, R19, 0x3, PT ;  /* 0x000000031300780c */ /* 0x000fda0003f05270 */
[----:B------:R-:W-:Y:S05]  /*bf60*/  @!P0 BRA `(.L_x_304) ;  /* 0x0000000000048947 */ /* 0x000fea0003800000 */
[----:B------:R-:W-:Y:S01]  /*bf70*/  BPT.TRAP 0x1 ;  /* 0x000000040000795c */ /* 0x000fe20000300000 */
.L_x_304:
[----:B------:R-:W0:Y:S01]  /*bf80*/  S2R R3, SR_CgaCtaId ;  /* 0x0000000000037919 */ /* 0x000e220000008800 */
[----:B------:R-:W-:-:S04]  /*bf90*/  MOV R2, 0x400 ;  /* 0x0000040000027802 */ /* 0x000fc80000000f00 */
[----:B0-----:R-:W-:Y:S02]  /*bfa0*/  LEA R3, R3, R2, 0x18 ;  /* 0x0000000203037211 */ /* 0x001fe400078ec0ff */
[----:B------:R-:W-:-:S03]  /*bfb0*/  SHF.L.U32 R2, R0, 0x1f, RZ ;  /* 0x0000001f00027819 */ /* 0x000fc600000006ff */
[----:B------:R-:W-:-:S04]  /*bfc0*/  VIADD R3, R3, 0x18 ;  /* 0x0000001803037836 */ /* 0x000fc80000000000 */
[C---:B------:R-:W-:Y:S02]  /*bfd0*/  IMAD R7, R12.reuse, 0x8, R3 ;  /* 0x000000080c077824 */ /* 0x040fe400078e0203 */
[----:B------:R-:W-:Y:S02]  /*bfe0*/  VIADD R12, R12, 0x1 ;  /* 0x000000010c0c7836 */ /* 0x000fe40000000000 */
[----:B------:R-:W0:Y:S03]  /*bff0*/  SYNCS.PHASECHK.TRANS64.TRYWAIT P0, [R7+URZ], R2 ;  /* 0x00000002070075a7 */ /* 0x000e26000800017f */
[----:B------:R-:W-:-:S04]  /*c000*/  ISETP.NE.AND P1, PT, R12, 0x3, PT ;  /* 0x000000030c00780c */ /* 0x000fc80003f25270 */
[----:B------:R-:W-:Y:S02]  /*c010*/  SEL R5, RZ, 0x1, P1 ;  /* 0x00000001ff057807 */ /* 0x000fe40000800000 */
[----:B------:R-:W-:Y:S02]  /*c020*/  SEL R12, R12, RZ, P1 ;  /* 0x000000ff0c0c7207 */ /* 0x000fe40000800000 */
[----:B------:R-:W-:-:S03]  /*c030*/  LOP3.LUT R5, R0, R5, RZ, 0x3c, !PT ;  /* 0x0000000500057212 */ /* 0x000fc600078e3cff */
[----:B------:R-:W-:Y:S01]  /*c040*/  IMAD R9, R12, 0x8, R3 ;  /* 0x000000080c097824 */ /* 0x000fe200078e0203 */
[----:B------:R-:W-:Y:S01]  /*c050*/  SHF.L.U32 R4, R5, 0x1f, RZ ;  /* 0x0000001f05047819 */ /* 0x000fe200000006ff */
[----:B0-----:R-:W-:Y:S06]  /*c060*/  @!P0 BRA `(.L_x_305) ;  /* 0x0000000000bc8947 */ /* 0x001fec0003800000 */
.L_x_315:
[----:B------:R-:W1:Y:S01]  /*c070*/  SYNCS.PHASECHK.TRANS64.TRYWAIT P0, [R9+URZ], R4 ;  /* 0x00000004090075a7 */ /* 0x000e62000800017f */
[----:B------:R-:W-:-:S04]  /*c080*/  IADD3 R0, R12, 0x1, RZ ;  /* 0x000000010c007810 */ /* 0x000fc80007ffe0ff */
[----:B------:R-:W-:-:S04]  /*c090*/  ISETP.NE.AND P1, PT, R0, 0x3, PT ;  /* 0x000000030000780c */ /* 0x000fc80003f25270 */
[----:B0-----:R-:W-:Y:S02]  /*c0a0*/  SEL R2, RZ, 0x1, P1 ;  /* 0x00000001ff027807 */ /* 0x001fe40000800000 */
[----:B------:R-:W-:Y:S02]  /*c0b0*/  SEL R0, R0, RZ, P1 ;  /* 0x000000ff00007207 */ /* 0x000fe40000800000 */
[----:B------:R-:W-:Y:S01]  /*c0c0*/  LOP3.LUT R2, R5, R2, RZ, 0x3c, !PT ;  /* 0x0000000205027212 */ /* 0x000fe200078e3cff */
[----:B-1----:R-:W-:Y:S06]  /*c0d0*/  @!P0 BRA `(.L_x_306) ;  /* 0x0000000000b48947 */ /* 0x002fec0003800000 */
.L_x_316:
[----:B------:R-:W-:Y:S01]  /*c0e0*/  IMAD R3, R0, 0x8, R3 ;  /* 0x0000000800037824 */ /* 0x000fe200078e0203 */
[----:B------:R-:W-:-:S07]  /*c0f0*/  SHF.L.U32 R0, R2, 0x1f, RZ ;  /* 0x0000001f02007819 */ /* 0x000fce00000006ff */
.L_x_307:
[----:B-1----:R1:W2:Y:S02]  /*c100*/  SYNCS.PHASECHK.TRANS64.TRYWAIT P0, [R3+URZ], R0 ;  /* 0x00000000030075a7 */ /* 0x0022a4000800017f */
[----:B--2---:R-:W-:Y:S05]  /*c110*/  @!P0 NANOSLEEP.SYNCS 0x989680 ;  /* 0x009896800000895d */ /* 0x004fea0003900000 */
[----:B------:R-:W2:Y:S02]  /*c120*/  @!P0 SYNCS.PHASECHK.TRANS64 P0, [R3+URZ], R0 ;  /* 0x00000000030085a7 */ /* 0x000ea4000800007f */
[----:B--2---:R-:W-:Y:S05]  /*c130*/  @!P0 BRA `(.L_x_307) ;  /* 0xfffffffc00f08947 */ /* 0x004fea000383ffff */
.L_x_303:
[----:B------:R-:W-:Y:S05]  /*c140*/  BSYNC B0 ;  /* 0x0000000000007941 */ /* 0x000fea0003800000 */
.L_x_302:
[----:B------:R-:W-:Y:S05]  /*c150*/  EXIT ;  /* 0x000000000000794d */ /* 0x000fea0003800000 */
.L_x_17:
[----:B---3--:R3:W4:Y:S02]  /*c160*/  SYNCS.PHASECHK.TRANS64.TRYWAIT P1, [R3+URZ], R0 ;  /* 0x00000000030075a7 */ /* 0x008724000802017f */
[----:B----4-:R-:W-:Y:S05]  /*c170*/  @!P1 NANOSLEEP.SYNCS 0x989680 ;  /* 0x009896800000995d */ /* 0x010fea0003900000 */
[----:B------:R-:W4:Y:S02]  /*c180*/  @!P1 SYNCS.PHASECHK.TRANS64 P1, [R3+URZ], R0 ;  /* 0x00000000030095a7 */ /* 0x000f24000802007f */
[----:B----4-:R-:W-:Y:S05]  /*c190*/  @!P1 BRA `(.L_x_17) ;  /* 0xfffffffc00f09947 */ /* 0x010fea000383ffff */
[----:B------:R-:W-:Y:S05]  /*c1a0*/  BRA `(.L_x_16) ;  /* 0xffffff5000107947 */ /* 0x000fea000383ffff */
.L_x_22:
[----:B-1----:R-:W-:-:S04]  /*c1b0*/  IMAD.U32 R4, RZ, RZ, UR8 ;  /* 0x00000008ff047e24 */ /* 0x002fc8000f8e00ff */
[----:B------:R1:W2:Y:S03]  /*c1c0*/  SYNCS.PHASECHK.TRANS64.TRYWAIT P1, [R4+URZ], R3 ;  /* 0x00000003040075a7 */ /* 0x0002a6000802017f */
[----:B--2---:R-:W-:Y:S05]  /*c1d0*/  @!P1 NANOSLEEP.SYNCS 0x989680 ;  /* 0x009896800000995d */ /* 0x004fea0003900000 */
[----:B------:R-:W2:Y:S02]  /*c1e0*/  @!P1 SYNCS.PHASECHK.TRANS64 P1, [R4+URZ], R3 ;  /* 0x00000003040095a7 */ /* 0x000ea4000802007f */
[----:B--2---:R-:W-:Y:S05]  /*c1f0*/  @!P1 BRA `(.L_x_22) ;  /* 0xfffffffc00ec9947 */ /* 0x004fea000383ffff */
[----:B------:R-:W-:Y:S05]  /*c200*/  BRA `(.L_x_21) ;  /* 0xffffff5400407947 */ /* 0x000fea000383ffff */
.L_x_289:
[----:B------:R-:W-:Y:S01]  /*c210*/  BSSY B1, `(.L_x_308) ;  /* 0x0000006000017945 */ /* 0x000fe20003800000 */
[----:B------:R-:W-:-:S07]  /*c220*/  IMAD.MOV.U32 R15, RZ, RZ, -0x1 ;  /* 0xffffffffff0f7424 */ /* 0x000fce00078e00ff */
[----:B------:R-:W-:Y:S05]  /*c230*/  WARPSYNC.COLLECTIVE R15, `(.L_x_309) ;  /* 0x000000000f0c7348 */ /* 0x000fea0003c00000 */
[----:B------:R-:W-:Y:S02]  /*c240*/  ELECT P6, UR62, PT ;  /* 0x00000000003e782f */ /* 0x000fe400038c0000 */
[----:B------:R-:W-:Y:S01]  /*c250*/  MOV R14, UR62 ;  /* 0x0000003e000e7c02 */ /* 0x000fe20008000f00 */
[----:B------:R-:W-:Y:S10]  /*c260*/  ENDCOLLECTIVE ;  /* 0x000000000000791b */ /* 0x000ff40003800000 */
.L_x_309:
[----:B------:R-:W-:Y:S05]  /*c270*/  BSYNC B1 ;  /* 0x0000000000017941 */ /* 0x000fea0003800000 */
.L_x_308:
[----:B------:R-:W-:Y:S05]  /*c280*/  BRA `(.L_x_310) ;  /* 0xfffffff0006c7947 */ /* 0x000fea000383ffff */
.L_x_292:
[----:B0-----:R0:W1:Y:S02]  /*c290*/  SYNCS.PHASECHK.TRANS64.TRYWAIT P1, [R14+URZ+0x18], R7 ;  /* 0x000018070e0075a7 */ /* 0x001064000802017f */
[----:B-1----:R-:W-:Y:S05]  /*c2a0*/  @!P1 NANOSLEEP.SYNCS 0x989680 ;  /* 0x009896800000995d */ /* 0x002fea0003900000 */
[----:B------:R-:W1:Y:S02]  /*c2b0*/  @!P1 SYNCS.PHASECHK.TRANS64 P1, [R14+URZ+0x18], R7 ;  /* 0x000018070e0095a7 */ /* 0x000e64000802007f */
[----:B-1----:R-:W-:Y:S05]  /*c2c0*/  @!P1 BRA `(.L_x_292) ;  /* 0xfffffffc00f09947 */ /* 0x002fea000383ffff */
[----:B------:R-:W-:Y:S05]  /*c2d0*/  BRA `(.L_x_311) ;  /* 0xfffffff000a07947 */ /* 0x000fea000383ffff */
.L_x_301:
[----:B------:R-:W-:Y:S01]  /*c2e0*/  BSSY B0, `(.L_x_312) ;  /* 0x0000006000007945 */ /* 0x000fe20003800000 */
[----:B------:R-:W-:-:S07]  /*c2f0*/  IMAD.MOV.U32 R15, RZ, RZ, -0x1 ;  /* 0xffffffffff0f7424 */ /* 0x000fce00078e00ff */
[----:B------:R-:W-:Y:S05]  /*c300*/  WARPSYNC.COLLECTIVE R15, `(.L_x_313) ;  /* 0x000000000f0c7348 */ /* 0x000fea0003c00000 */
[----:B------:R-:W-:Y:S02]  /*c310*/  ELECT P6, UR62, PT ;  /* 0x00000000003e782f */ /* 0x000fe400038c0000 */
[----:B------:R-:W-:Y:S01]  /*c320*/  MOV R14, UR62 ;  /* 0x0000003e000e7c02 */ /* 0x000fe20008000f00 */
[----:B------:R-:W-:Y:S10]  /*c330*/  ENDCOLLECTIVE ;  /* 0x000000000000791b */ /* 0x000ff40003800000 */
.L_x_313:
[----:B------:R-:W-:Y:S05]  /*c340*/  BSYNC B0 ;  /* 0x0000000000007941 */ /* 0x000fea0003800000 */
.L_x_312:
[----:B------:R-:W-:Y:S05]  /*c350*/  BRA `(.L_x_314) ;  /* 0xfffffff800f07947 */ /* 0x000fea000383ffff */
.L_x_305:
[----:B0-----:R0:W1:Y:S02]  /*c360*/  SYNCS.PHASECHK.TRANS64.TRYWAIT P0, [R7+URZ], R2 ;  /* 0x00000002070075a7 */ /* 0x001064000800017f */
[----:B-1----:R-:W-:Y:S05]  /*c370*/  @!P0 NANOSLEEP.SYNCS 0x989680 ;  /* 0x009896800000895d */ /* 0x002fea0003900000 */
[----:B------:R-:W1:Y:S02]  /*c380*/  @!P0 SYNCS.PHASECHK.TRANS64 P0, [R7+URZ], R2 ;  /* 0x00000002070085a7 */ /* 0x000e64000800007f */
[----:B-1----:R-:W-:Y:S05]  /*c390*/  @!P0 BRA `(.L_x_305) ;  /* 0xfffffffc00f08947 */ /* 0x002fea000383ffff */
[----:B------:R-:W-:Y:S05]  /*c3a0*/  BRA `(.L_x_315) ;  /* 0xfffffffc00307947 */ /* 0x000fea000383ffff */
.L_x_306:
[----:B0-----:R0:W1:Y:S02]  /*c3b0*/  SYNCS.PHASECHK.TRANS64.TRYWAIT P0, [R9+URZ], R4 ;  /* 0x00000004090075a7 */ /* 0x001064000800017f */
[----:B-1----:R-:W-:Y:S05]  /*c3c0*/  @!P0 NANOSLEEP.SYNCS 0x989680 ;  /* 0x009896800000895d */ /* 0x002fea0003900000 */
[----:B------:R-:W1:Y:S02]  /*c3d0*/  @!P0 SYNCS.PHASECHK.TRANS64 P0, [R9+URZ], R4 ;  /* 0x00000004090085a7 */ /* 0x000e64000800007f */
[----:B-1----:R-:W-:Y:S05]  /*c3e0*/  @!P0 BRA `(.L_x_306) ;  /* 0xfffffffc00f08947 */ /* 0x002fea000383ffff */
[----:B------:R-:W-:Y:S05]  /*c3f0*/  BRA `(.L_x_316) ;  /* 0xfffffffc00387947 */ /* 0x000fea000383ffff */
.L_x_317:
[----:B------:R-:W-:-:S00]  /*c400*/  BRA `(.L_x_317) ;  /* 0xfffffffc00fc7947 */ /* 0x000fc0000383ffff */
[----:B------:R-:W-:-:S00]  /*c410*/  NOP ;  /* 0x0000000000007918 */ /* 0x000fc00000000000 */
        /* <DEDUP_REMOVED lines=14> */
.L_x_318:


//--------------------- .nv.global.init           --------------------------
	.section	.nv.global.init,"aw",@progbits
.nv.global.init:
	.type		$str$22,@object
	.size		$str$22,($str$23 - $str$22)
$str$22:
        /*0000*/ 	.byte	0x6b, 0x5f, 0x74, 0x69, 0x6c, 0x65, 0x5f, 0x63, 0x6f, 0x75, 0x6e, 0x74, 0x20, 0x3e, 0x3d, 0x20
        /*0010*/ 	.byte	0x31, 0x00
	.type		$str$23,@object
	.size		$str$23,(__unnamed_1 - $str$23)
$str$23:
        /*0012*/ 	.byte	0x2f, 0x74, 0x6d, 0x70, 0x2f, 0x63, 0x75, 0x74, 0x6c, 0x61, 0x73, 0x73, 0x5f, 0x73, 0x77, 0x65
        /*0022*/ 	.byte	0x65, 0x70, 0x5f, 0x73, 0x72, 0x63, 0x2f, 0x69, 0x6e, 0x63, 0x6c, 0x75, 0x64, 0x65, 0x2f, 0x63
        /*0032*/ 	.byte	0x75, 0x74, 0x6c, 0x61, 0x73, 0x73, 0x2f, 0x67, 0x65, 0x6d, 0x6d, 0x2f, 0x63, 0x6f, 0x6c, 0x6c
        /*0042*/ 	.byte	0x65, 0x63, 0x74, 0x69, 0x76, 0x65, 0x2f, 0x73, 0x6d, 0x39, 0x30, 0x5f, 0x6d, 0x6d, 0x61, 0x5f
        /*0052*/ 	.byte	0x74, 0x6d, 0x61, 0x5f, 0x67, 0x6d, 0x6d, 0x61, 0x5f, 0x73, 0x73, 0x5f, 0x77, 0x61, 0x72, 0x70
        /*0062*/ 	.byte	0x73, 0x70, 0x65, 0x63, 0x69, 0x61, 0x6c, 0x69, 0x7a, 0x65, 0x64, 0x2e, 0x68, 0x70, 0x70, 0x00
	.type		__unnamed_1,@object
	.size		__unnamed_1,(.L_0 - __unnamed_1)
__unnamed_1:
        /*0072*/ 	.byte	0x76, 0x6f, 0x69, 0x64, 0x20, 0x63, 0x75, 0x74, 0x6c, 0x61, 0x73, 0x73, 0x3a, 0x3a, 0x67, 0x65
        /* <DEDUP_REMOVED lines=179> */
        /*0bb2*/ 	.byte	0x65, 0x3a, 0x3a, 0x69, 0x64, 0x65, 0x6e, 0x74, 0x69, 0x74, 0x79, 0x5d, 0x00
.L_0:


//--------------------- .nv.shared._ZN7cutlass13device_kernelINS_4gemm6kernel13GemmUniversalIN4cute5tupleIJiiiiEEENS1_10collective13CollectiveMmaINS1_34MainloopSm90TmaGmmaWarpSpecializedILi3ENS5_IJNS4_1CILi1EEESB_SB_EEENS1_35KernelTmaWarpSpecializedCooperativeEEENS5_IJNSA_ILi256EEENSA_ILi128EEENSA_ILi64EEEEEENS_6half_tENS5_IJlSB_lEEESJ_SK_NS4_8TiledMMAINS4_8MMA_AtomIJNS4_4SM904GMMA26MMA_64x128x16_F32F16F16_SSILNSO_5MajorE0ELSQ_0ELNSO_7ScaleInE1ELSR_1EEEEEENS4_6LayoutINS5_IJNSA_ILi2EEESB_SB_EEENS5_IJSB_NSA_ILi0EEESX_EEEEENS5_IJNS4_10UnderscoreES10_S10_EEEEENS4_13SM90_TMA_LOADENS4_14ComposedLayoutINS4_7SwizzleILi3ELi4ELi3EEENS4_18smem_ptr_flag_bitsILi16EEENSU_INS5_IJNSA_ILi8EEESH_EEENS5_IJSH_SB_EEEEEEEvNS4_8identityES13_S1D_vS1E_EENS_8epilogue10collective6detail29Sm90TmaWarpSpecializedAdapterINS1H_15DefaultEpilogueISJ_SK_SK_NS1G_6thread17LinearCombinationISJ_Li1EffLNS1L_9ScaleType4KindE0ELNS_15FloatRoundStyleE2ESJ_EENS1_15EpilogueDefaultEEEEEvvEEEEvNT_6ParamsE --------------------------
	.section	.nv.shared._ZN7cutlass13device_kernelINS_4gemm6kernel13GemmUniversalIN4cute5tupleIJiiiiEEENS1_10collective13CollectiveMmaINS1_34MainloopSm90TmaGmmaWarpSpecializedILi3ENS5_IJNS4_1CILi1EEESB_SB_EEENS1_35KernelTmaWarpSpecializedCooperativeEEENS5_IJNSA_ILi256EEENSA_ILi128EEENSA_ILi64EEEEEENS_6half_tENS5_IJlSB_lEEESJ_SK_NS4_8TiledMMAINS4_8MMA_AtomIJNS4_4SM904GMMA26MMA_64x128x16_F32F16F16_SSILNSO_5MajorE0ELSQ_0ELNSO_7ScaleInE1ELSR_1EEEEEENS4_6LayoutINS5_IJNSA_ILi2EEESB_SB_EEENS5_IJSB_NSA_ILi0EEESX_EEEEENS5_IJNS4_10UnderscoreES10_S10_EEEEENS4_13SM90_TMA_LOADENS4_14ComposedLayoutINS4_7SwizzleILi3ELi4ELi3EEENS4_18smem_ptr_flag_bitsILi16EEENSU_INS5_IJNSA_ILi8EEESH_EEENS5_IJSH_SB_EEEEEEEvNS4_8identityES13_S1D_vS1E_EENS_8epilogue10collective6detail29Sm90TmaWarpSpecializedAdapterINS1H_15DefaultEpilogueISJ_SK_SK_NS1G_6thread17LinearCombinationISJ_Li1EffLNS1L_9ScaleType4KindE0ELNS_15FloatRoundStyleE2ESJ_EENS1_15EpilogueDefaultEEEEEvvEEEEvNT_6ParamsE,"aw",@nobits
	.sectionflags	@""
	.align	16
	.zero		1024


//--------------------- .nv.shared.reserved.0     --------------------------
	.section	.nv.shared.reserved.0,"aw",@nobits
	.weak		__nv_reservedSMEM_offset_0_alias
	.size		__nv_reservedSMEM_offset_0_alias, 0, 0
	.other		__nv_reservedSMEM_offset_0_alias,@"STO_CUDA_RESERVED_SHARED STV_DEFAULT"
__nv_reservedSMEM_offset_0_alias:
	.zero		0


//--------------------- .nv.global                --------------------------
	.section	.nv.global,"aw",@nobits
.nv.global:
	.type		_ZN40_INTERNAL_0abd5d6b_4_k_cu_05441584_268314cute1_E,@object
	.size		_ZN40_INTERNAL_0abd5d6b_4_k_cu_05441584_268314cute1_E,(_ZN40_INTERNAL_0abd5d6b_4_k_cu_05441584_268314cuda3std3__45__cpo6cbeginE - _ZN40_INTERNAL_0abd5d6b_4_k_cu_05441584_268314cute1_E)
_ZN40_INTERNAL_0abd5d6b_4_k_cu_05441584_268314cute1_E:
	.zero		1
	.type		_ZN40_INTERNAL_0abd5d6b_4_k_cu_05441584_268314cuda3std3__45__cpo6cbeginE,@object
	.size		_ZN40_INTERNAL_0abd5d6b_4_k_cu_05441584_268314cuda3std3__45__cpo6cbeginE,(_ZN40_INTERNAL_0abd5d6b_4_k_cu_05441584_268314cuda3std3__48in_placeE - _ZN40_INTERNAL_0abd5d6b_4_k_cu_05441584_268314cuda3std3__45__cpo6cbeginE)
_ZN40_INTERNAL_0abd5d6b_4_k_cu_05441584_268314cuda3std3__45__cpo6cbeginE:
	.zero		1
	.type		_ZN40_INTERNAL_0abd5d6b_4_k_cu_05441584_268314cuda3std3__48in_placeE,@object
	.size		_ZN40_INTERNAL_0abd5d6b_4_k_cu_05441584_268314cuda3std3__48in_placeE,(_ZN40_INTERNAL_0abd5d6b_4_k_cu_05441584_268314cuda3std6ranges3__45__cpo9iter_moveE - _ZN40_INTERNAL_0abd5d6b_4_k_cu_05441584_268314cuda3std3__48in_placeE)
_ZN40_INTERNAL_0abd5d6b_4_k_cu_05441584_268314cuda3std3__48in_placeE:
	.zero		1
	.type		_ZN40_INTERNAL_0abd5d6b_4_k_cu_05441584_268314cuda3std6ranges3__45__cpo9iter_moveE,@object
	.size		_ZN40_INTERNAL_0abd5d6b_4_k_cu_05441584_268314cuda3std6ranges3__45__cpo9iter_moveE,(_ZN40_INTERNAL_0abd5d6b_4_k_cu_05441584_268314cuda3std3__45__cpo5beginE - _ZN40_INTERNAL_0abd5d6b_4_k_cu_05441584_268314cuda3std6ranges3__45__cpo9iter_moveE)
_ZN40_INTERNAL_0abd5d6b_4_k_cu_05441584_268314cuda3std6ranges3__45__cpo9iter_moveE:
	.zero		1
	.type		_ZN40_INTERNAL_0abd5d6b_4_k_cu_05441584_268314cuda3std3__45__cpo5beginE,@object
	.size		_ZN40_INTERNAL_0abd5d6b_4_k_cu_05441584_268314cuda3std3__45__cpo5beginE,(_ZN40_INTERNAL_0abd5d6b_4_k_cu_05441584_268314cuda3std3__442_GLOBAL__N__0abd5d6b_4_k_cu_05441584_268316ignoreE - _ZN40_INTERNAL_0abd5d6b_4_k_cu_05441584_268314cuda3std3__45__cpo5beginE)
_ZN40_INTERNAL_0abd5d6b_4_k_cu_05441584_268314cuda3std3__45__cpo5beginE:
	.zero		1
	.type		_ZN40_INTERNAL_0abd5d6b_4_k_cu_05441584_268314cuda3std3__442_GLOBAL__N__0abd5d6b_4_k_cu_05441584_268316ignoreE,@object
	.size		_ZN40_INTERNAL_0abd5d6b_4_k_cu_05441584_268314cuda3std3__442_GLOBAL__N__0abd5d6b_4_k_cu_05441584_268316ignoreE,(_ZN40_INTERNAL_0abd5d6b_4_k_cu_05441584_268314cute7productE - _ZN40_INTERNAL_0abd5d6b_4_k_cu_05441584_268314cuda3std3__442_GLOBAL__N__0abd5d6b_4_k_cu_05441584_268316ignoreE)
_ZN40_INTERNAL_0abd5d6b_4_k_cu_05441584_268314cuda3std3__442_GLOBAL__N__0abd5d6b_4_k_cu_05441584_268316ignoreE:
	.zero		1
	.type		_ZN40_INTERNAL_0abd5d6b_4_k_cu_05441584_268314cute7productE,@object
	.size		_ZN40_INTERNAL_0abd5d6b_4_k_cu_05441584_268314cute7productE,(_ZN40_INTERNAL_0abd5d6b_4_k_cu_05441584_268314cuda3std3__45__cpo3endE - _ZN40_INTERNAL_0abd5d6b_4_k_cu_05441584_268314cute7productE)
_ZN40_INTERNAL_0abd5d6b_4_k_cu_05441584_268314cute7productE:
	.zero		1
	.type		_ZN40_INTERNAL_0abd5d6b_4_k_cu_05441584_268314cuda3std3__45__cpo3endE,@object
	.size		_ZN40_INTERNAL_0abd5d6b_4_k_cu_05441584_268314cuda3std3__45__cpo3endE,(_ZN40_INTERNAL_0abd5d6b_4_k_cu_05441584_268314cuda3std3__419piecewise_constructE - _ZN40_INTERNAL_0abd5d6b_4_k_cu_05441584_268314cuda3std3__45__cpo3endE)
_ZN40_INTERNAL_0abd5d6b_4_k_cu_05441584_268314cuda3std3__45__cpo3endE:
	.zero		1
	.type		_ZN40_INTERNAL_0abd5d6b_4_k_cu_05441584_268314cuda3std3__419piecewise_constructE,@object
	.size		_ZN40_INTERNAL_0abd5d6b_4_k_cu_05441584_268314cuda3std3__419piecewise_constructE,(_ZN40_INTERNAL_0abd5d6b_4_k_cu_05441584_268314cuda3std3__45__cpo4cendE - _ZN40_INTERNAL_0abd5d6b_4_k_cu_05441584_268314cuda3std3__419piecewise_constructE)
_ZN40_INTERNAL_0abd5d6b_4_k_cu_05441584_268314cuda3std3__419piecewise_constructE:
	.zero		1
	.type		_ZN40_INTERNAL_0abd5d6b_4_k_cu_05441584_268314cuda3std3__45__cpo4cendE,@object
	.size		_ZN40_INTERNAL_0abd5d6b_4_k_cu_05441584_268314cuda3std3__45__cpo4cendE,(_ZN40_INTERNAL_0abd5d6b_4_k_cu_05441584_268314cuda3std6ranges3__45__cpo4swapE - _ZN40_INTERNAL_0abd5d6b_4_k_cu_05441584_268314cuda3std3__45__cpo4cendE)
_ZN40_INTERNAL_0abd5d6b_4_k_cu_05441584_268314cuda3std3__45__cpo4cendE:
	.zero		1
	.type		_ZN40_INTERNAL_0abd5d6b_4_k_cu_05441584_268314cuda3std6ranges3__45__cpo4swapE,@object
	.size		_ZN40_INTERNAL_0abd5d6b_4_k_cu_05441584_268314cuda3std6ranges3__45__cpo4swapE,(.L_8 - _ZN40_INTERNAL_0abd5d6b_4_k_cu_05441584_268314cuda3std6ranges3__45__cpo4swapE)
_ZN40_INTERNAL_0abd5d6b_4_k_cu_05441584_268314cuda3std6ranges3__45__cpo4swapE:
	.zero		1
.L_8:


//--------------------- .nv.constant0._ZN7cutlass13device_kernelINS_4gemm6kernel13GemmUniversalIN4cute5tupleIJiiiiEEENS1_10collective13CollectiveMmaINS1_34MainloopSm90TmaGmmaWarpSpecializedILi3ENS5_IJNS4_1CILi1EEESB_SB_EEENS1_35KernelTmaWarpSpecializedCooperativeEEENS5_IJNSA_ILi256EEENSA_ILi128EEENSA_ILi64EEEEEENS_6half_tENS5_IJlSB_lEEESJ_SK_NS4_8TiledMMAINS4_8MMA_AtomIJNS4_4SM904GMMA26MMA_64x128x16_F32F16F16_SSILNSO_5MajorE0ELSQ_0ELNSO_7ScaleInE1ELSR_1EEEEEENS4_6LayoutINS5_IJNSA_ILi2EEESB_SB_EEENS5_IJSB_NSA_ILi0EEESX_EEEEENS5_IJNS4_10UnderscoreES10_S10_EEEEENS4_13SM90_TMA_LOADENS4_14ComposedLayoutINS4_7SwizzleILi3ELi4ELi3EEENS4_18smem_ptr_flag_bitsILi16EEENSU_INS5_IJNSA_ILi8EEESH_EEENS5_IJSH_SB_EEEEEEEvNS4_8identityES13_S1D_vS1E_EENS_8epilogue10collective6detail29Sm90TmaWarpSpecializedAdapterINS1H_15DefaultEpilogueISJ_SK_SK_NS1G_6thread17LinearCombinationISJ_Li1EffLNS1L_9ScaleType4KindE0ELNS_15FloatRoundStyleE2ESJ_EENS1_15EpilogueDefaultEEEEEvvEEEEvNT_6ParamsE --------------------------
	.section	.nv.constant0._ZN7cutlass13device_kernelINS_4gemm6kernel13GemmUniversalIN4cute5tupleIJiiiiEEENS1_10collective13CollectiveMmaINS1_34MainloopSm90TmaGmmaWarpSpecializedILi3ENS5_IJNS4_1CILi1EEESB_SB_EEENS1_35KernelTmaWarpSpecializedCooperativeEEENS5_IJNSA_ILi256EEENSA_ILi128EEENSA_ILi64EEEEEENS_6half_tENS5_IJlSB_lEEESJ_SK_NS4_8TiledMMAINS4_8MMA_AtomIJNS4_4SM904GMMA26MMA_64x128x16_F32F16F16_SSILNSO_5MajorE0ELSQ_0ELNSO_7ScaleInE1ELSR_1EEEEEENS4_6LayoutINS5_IJNSA_ILi2EEESB_SB_EEENS5_IJSB_NSA_ILi0EEESX_EEEEENS5_IJNS4_10UnderscoreES10_S10_EEEEENS4_13SM90_TMA_LOADENS4_14ComposedLayoutINS4_7SwizzleILi3ELi4ELi3EEENS4_18smem_ptr_flag_bitsILi16EEENSU_INS5_IJNSA_ILi8EEESH_EEENS5_IJSH_SB_EEEEEEEvNS4_8identityES13_S1D_vS1E_EENS_8epilogue10collective6detail29Sm90TmaWarpSpecializedAdapterINS1H_15DefaultEpilogueISJ_SK_SK_NS1G_6thread17LinearCombinationISJ_Li1EffLNS1L_9ScaleType4KindE0ELNS_15FloatRoundStyleE2ESJ_EENS1_15EpilogueDefaultEEEEEvvEEEEvNT_6ParamsE,"a",@progbits
	.sectionflags	@""
	.align	4
.nv.constant0._ZN7cutlass13device_kernelINS_4gemm6kernel13GemmUniversalIN4cute5tupleIJiiiiEEENS1_10collective13CollectiveMmaINS1_34MainloopSm90TmaGmmaWarpSpecializedILi3ENS5_IJNS4_1CILi1EEESB_SB_EEENS1_35KernelTmaWarpSpecializedCooperativeEEENS5_IJNSA_ILi256EEENSA_ILi128EEENSA_ILi64EEEEEENS_6half_tENS5_IJlSB_lEEESJ_SK_NS4_8TiledMMAINS4_8MMA_AtomIJNS4_4SM904GMMA26MMA_64x128x16_F32F16F16_SSILNSO_5MajorE0ELSQ_0ELNSO_7ScaleInE1ELSR_1EEEEEENS4_6LayoutINS5_IJNSA_ILi2EEESB_SB_EEENS5_IJSB_NSA_ILi0EEESX_EEEEENS5_IJNS4_10UnderscoreES10_S10_EEEEENS4_13SM90_TMA_LOADENS4_14ComposedLayoutINS4_7SwizzleILi3ELi4ELi3EEENS4_18smem_ptr_flag_bitsILi16EEENSU_INS5_IJNSA_ILi8EEESH_EEENS5_IJSH_SB_EEEEEEEvNS4_8identityES13_S1D_vS1E_EENS_8epilogue10collective6detail29Sm90TmaWarpSpecializedAdapterINS1H_15DefaultEpilogueISJ_SK_SK_NS1G_6thread17LinearCombinationISJ_Li1EffLNS1L_9ScaleType4KindE0ELNS_15FloatRoundStyleE2ESJ_EENS1_15EpilogueDefaultEEEEEvvEEEEvNT_6ParamsE:
	.zero		1664


//--------------------- SYMBOLS --------------------------

	.type		.nv.reservedSmem.offset0,@object
	.size		.nv.reservedSmem.offset0,0x4
	.type		__assertfail,@function
